// auto-generated by cutlass_sweep.gemm — config: {"arch": "sm_100", "cluster_m": 1, "cluster_n": 2, "dtype": "tf32", "dtype_b": "tf32", "layout": "nt", "stages": 0, "tile_k": 128, "tile_m": 64, "tile_n": 64}
#include "cutlass/cutlass.h"
#include "cutlass/gemm/collective/collective_builder.hpp"
#include "cutlass/gemm/device/gemm_universal_adapter.h"
#include "cutlass/gemm/kernel/gemm_universal.hpp"
#include "cutlass/epilogue/collective/collective_builder.hpp"

using ElemA = cutlass::tfloat32_t;
using ElemB = cutlass::tfloat32_t;
using ElemCD = cutlass::tfloat32_t;
using Acc  = float;
using TileShape    = cute::Shape<cute::_64, cute::_64, cute::_128>;
using ClusterShape = cute::Shape<cute::_1, cute::_2, cute::_1>;

using CollectiveEpilogue = typename cutlass::epilogue::collective::CollectiveBuilder<
    cutlass::arch::Sm100, cutlass::arch::OpClassTensorOp,
    TileShape, ClusterShape,
    cutlass::epilogue::collective::EpilogueTileAuto,
    Acc, Acc,
    ElemCD, cutlass::layout::RowMajor, 128 / cutlass::sizeof_bits<ElemCD>::value,
    ElemCD, cutlass::layout::RowMajor, 128 / cutlass::sizeof_bits<ElemCD>::value,
    cutlass::epilogue::collective::EpilogueScheduleAuto
  >::CollectiveOp;

using CollectiveMainloop = typename cutlass::gemm::collective::CollectiveBuilder<
    cutlass::arch::Sm100, cutlass::arch::OpClassTensorOp,
    ElemA, cutlass::layout::RowMajor, 128 / cutlass::sizeof_bits<ElemA>::value,
    ElemB, cutlass::layout::ColumnMajor, 128 / cutlass::sizeof_bits<ElemB>::value,
    Acc,
    TileShape, ClusterShape,
    cutlass::gemm::collective::StageCountAutoCarveout<static_cast<int>(sizeof(typename CollectiveEpilogue::SharedStorage))>,
    cutlass::gemm::collective::KernelScheduleAuto
  >::CollectiveOp;

using GemmKernel = cutlass::gemm::kernel::GemmUniversal<
    cute::Shape<int,int,int,int>,
    CollectiveMainloop,
    CollectiveEpilogue
>;
using Gemm = cutlass::gemm::device::GemmUniversalAdapter<GemmKernel>;

// Force the device kernel symbol into the cubin without needing a host main.
auto* _anchor = &cutlass::device_kernel<GemmKernel>;


// ===== COMPILED SASS (sm_100a) =====

	.target	sm_100a

	.elftype	@"ET_EXEC"


//--------------------- .note.nv.tkinfo           --------------------------
	.section	.note.nv.tkinfo,"",@"SHT_NOTE"
	.sectionflags	@"SHF_NOTE_NV_TKINFO"
	.tkinfo
        /*0018*/ 	.word	0x00000002
        /*0030*/ 	.string	""
        /*0030*/ 	.string	"ptxas"
        /*0030*/ 	.string	"Cuda compilation tools, release 13.0, V13.0.88"
        /*0030*/ 	.string	"Build cuda_13.0.r13.0/compiler.36424714_0"
        /*0030*/ 	.string	"-arch sm_100a -m 64 "



//--------------------- .note.nv.cuinfo           --------------------------
	.section	.note.nv.cuinfo,"",@"SHT_NOTE"
	.sectionflags	@"SHF_NOTE_NV_CUINFO"
        /*0018*/ 	.short	0x0002
        /*001a*/ 	.short	0x0064
        /*001c*/ 	.short	0x0082
	.zero		2


//--------------------- .nv.info                  --------------------------
	.section	.nv.info,"",@"SHT_CUDA_INFO"
	.align	4


	//----- nvinfo : EIATTR_REGCOUNT
	.align		4
        /*0000*/ 	.byte	0x04, 0x2f
        /*0002*/ 	.short	(.L_19 - .L_18)
	.align		4
.L_18:
        /*0004*/ 	.word	index@(_ZN7cutlass13device_kernelINS_4gemm6kernel13GemmUniversalIN4cute5tupleIJiiiiEEENS1_10collective13CollectiveMmaINS1_35MainloopSm100TmaUmmaWarpSpecializedILi3ELi2ELi4ENS5_IJNS4_1CILi1EEENSA_ILi2EEESB_EEEEENS5_IJNSA_ILi64EEESF_NSA_ILi128EEEEEENS_10tfloat32_tENS5_IJlSB_lEEESI_SJ_NS4_8TiledMMAINS4_8MMA_AtomIJNS4_17SM100_MMA_TF32_SSISI_SI_fLi64ELi64ELNS4_4UMMA5MajorE0ELSO_0ELNSN_7ScaleInE0ELSP_0EEEEEENS4_6LayoutINS5_IJSB_SB_SB_EEENS5_IJNSA_ILi0EEESU_SU_EEEEENS5_IJNS4_10UnderscoreESX_SX_EEEEENS4_23SM90_TMA_LOAD_MULTICASTENS4_14ComposedLayoutINS4_7SwizzleILi3ELi4ELi3EEENS4_18smem_ptr_flag_bitsILi32EEENSS_INS5_IJNSA_ILi8EEENSA_ILi32EEEEEENS5_IJS17_SB_EEEEEEEvNS4_8identityENS4_13SM90_TMA_LOADES1B_vS1C_EENS_8epilogue10collective18CollectiveEpilogueINS1F_23Sm100TmaWarpSpecializedILi3ELi2ELi16ELb1ELb0EEEJSH_NS5_IJNSS_ISF_SB_EENSS_IS17_SB_EEEEESI_SJ_SI_SJ_NS1F_6fusion15FusionCallbacksIS1J_NS1N_17LinearCombinationISI_fSI_fLNS_15FloatRoundStyleE2EEESH_S1M_JEEENS4_5SM1004TMEM4LOAD26SM100_TMEM_LOAD_16dp128b8xES1D_S1B_NS4_17SM75_U32x4_LDSM_NENS4_14SM90_TMA_STOREES1B_NS4_17SM90_U32x4_STSM_NENS4_39AutoVectorizingCopyWithAssumedAlignmentILi128EEEEEEvvEEEEvNT_6ParamsE)
        /*0008*/ 	.word	0x00000050


	//----- nvinfo : EIATTR_FRAME_SIZE
	.align		4
.L_19:
        /*000c*/ 	.byte	0x04, 0x11
        /*000e*/ 	.short	(.L_21 - .L_20)
	.align		4
.L_20:
        /*0010*/ 	.word	index@($__internal_2_$__cuda_sm10x_tcgen05_guardrail_trap_unallocated_columns_being_dealloced)
        /*0014*/ 	.word	0x00000000


	//----- nvinfo : EIATTR_FRAME_SIZE
	.align		4
.L_21:
        /*0018*/ 	.byte	0x04, 0x11
        /*001a*/ 	.short	(.L_23 - .L_22)
	.align		4
.L_22:
        /*001c*/ 	.word	index@($__internal_1_$__cuda_sm10x_tcgen05_guardrail_trap_phase_invalid_during_alloc)
        /*0020*/ 	.word	0x00000000


	//----- nvinfo : EIATTR_FRAME_SIZE
	.align		4
.L_23:
        /*0024*/ 	.byte	0x04, 0x11
        /*0026*/ 	.short	(.L_25 - .L_24)
	.align		4
.L_24:
        /*0028*/ 	.word	index@($__internal_0_$__cuda_sm10x_tcgen05_guardrail_trap_col_being_dealloced_not_returned_by_alloc)
        /*002c*/ 	.word	0x00000000


	//----- nvinfo : EIATTR_FRAME_SIZE
	.align		4
.L_25:
        /*0030*/ 	.byte	0x04, 0x11
        /*0032*/ 	.short	(.L_27 - .L_26)
	.align		4
.L_26:
        /*0034*/ 	.word	index@(_ZN7cutlass13device_kernelINS_4gemm6kernel13GemmUniversalIN4cute5tupleIJiiiiEEENS1_10collective13CollectiveMmaINS1_35MainloopSm100TmaUmmaWarpSpecializedILi3ELi2ELi4ENS5_IJNS4_1CILi1EEENSA_ILi2EEESB_EEEEENS5_IJNSA_ILi64EEESF_NSA_ILi128EEEEEENS_10tfloat32_tENS5_IJlSB_lEEESI_SJ_NS4_8TiledMMAINS4_8MMA_AtomIJNS4_17SM100_MMA_TF32_SSISI_SI_fLi64ELi64ELNS4_4UMMA5MajorE0ELSO_0ELNSN_7ScaleInE0ELSP_0EEEEEENS4_6LayoutINS5_IJSB_SB_SB_EEENS5_IJNSA_ILi0EEESU_SU_EEEEENS5_IJNS4_10UnderscoreESX_SX_EEEEENS4_23SM90_TMA_LOAD_MULTICASTENS4_14ComposedLayoutINS4_7SwizzleILi3ELi4ELi3EEENS4_18smem_ptr_flag_bitsILi32EEENSS_INS5_IJNSA_ILi8EEENSA_ILi32EEEEEENS5_IJS17_SB_EEEEEEEvNS4_8identityENS4_13SM90_TMA_LOADES1B_vS1C_EENS_8epilogue10collective18CollectiveEpilogueINS1F_23Sm100TmaWarpSpecializedILi3ELi2ELi16ELb1ELb0EEEJSH_NS5_IJNSS_ISF_SB_EENSS_IS17_SB_EEEEESI_SJ_SI_SJ_NS1F_6fusion15FusionCallbacksIS1J_NS1N_17LinearCombinationISI_fSI_fLNS_15FloatRoundStyleE2EEESH_S1M_JEEENS4_5SM1004TMEM4LOAD26SM100_TMEM_LOAD_16dp128b8xES1D_S1B_NS4_17SM75_U32x4_LDSM_NENS4_14SM90_TMA_STOREES1B_NS4_17SM90_U32x4_STSM_NENS4_39AutoVectorizingCopyWithAssumedAlignmentILi128EEEEEEvvEEEEvNT_6ParamsE)
        /*0038*/ 	.word	0x00000000


	//----- nvinfo : EIATTR_MIN_STACK_SIZE
	.align		4
.L_27:
        /*003c*/ 	.byte	0x04, 0x12
        /*003e*/ 	.short	(.L_29 - .L_28)
	.align		4
.L_28:
        /*0040*/ 	.word	index@(_ZN7cutlass13device_kernelINS_4gemm6kernel13GemmUniversalIN4cute5tupleIJiiiiEEENS1_10collective13CollectiveMmaINS1_35MainloopSm100TmaUmmaWarpSpecializedILi3ELi2ELi4ENS5_IJNS4_1CILi1EEENSA_ILi2EEESB_EEEEENS5_IJNSA_ILi64EEESF_NSA_ILi128EEEEEENS_10tfloat32_tENS5_IJlSB_lEEESI_SJ_NS4_8TiledMMAINS4_8MMA_AtomIJNS4_17SM100_MMA_TF32_SSISI_SI_fLi64ELi64ELNS4_4UMMA5MajorE0ELSO_0ELNSN_7ScaleInE0ELSP_0EEEEEENS4_6LayoutINS5_IJSB_SB_SB_EEENS5_IJNSA_ILi0EEESU_SU_EEEEENS5_IJNS4_10UnderscoreESX_SX_EEEEENS4_23SM90_TMA_LOAD_MULTICASTENS4_14ComposedLayoutINS4_7SwizzleILi3ELi4ELi3EEENS4_18smem_ptr_flag_bitsILi32EEENSS_INS5_IJNSA_ILi8EEENSA_ILi32EEEEEENS5_IJS17_SB_EEEEEEEvNS4_8identityENS4_13SM90_TMA_LOADES1B_vS1C_EENS_8epilogue10collective18CollectiveEpilogueINS1F_23Sm100TmaWarpSpecializedILi3ELi2ELi16ELb1ELb0EEEJSH_NS5_IJNSS_ISF_SB_EENSS_IS17_SB_EEEEESI_SJ_SI_SJ_NS1F_6fusion15FusionCallbacksIS1J_NS1N_17LinearCombinationISI_fSI_fLNS_15FloatRoundStyleE2EEESH_S1M_JEEENS4_5SM1004TMEM4LOAD26SM100_TMEM_LOAD_16dp128b8xES1D_S1B_NS4_17SM75_U32x4_LDSM_NENS4_14SM90_TMA_STOREES1B_NS4_17SM90_U32x4_STSM_NENS4_39AutoVectorizingCopyWithAssumedAlignmentILi128EEEEEEvvEEEEvNT_6ParamsE)
        /*0044*/ 	.word	0x00000000
.L_29:


//--------------------- .nv.compat                --------------------------
	.section	.nv.compat,"",@"SHT_CUDA_COMPAT_INFO"
	.align	4
        /*0000*/ 	.byte	0x02, 0x09, 0x01, 0x00, 0x02, 0x02, 0x02, 0x00, 0x02, 0x05, 0x05, 0x00, 0x03, 0x07, 0x01, 0x01
        /*0010*/ 	.byte	0x02, 0x03, 0x01, 0x00, 0x02, 0x06, 0x01, 0x00, 0x04, 0x0b, 0x08, 0x00, 0x09, 0x00, 0x00, 0x00
        /*0020*/ 	.byte	0x00, 0x00, 0x00, 0x00


//--------------------- .nv.info._ZN7cutlass13device_kernelINS_4gemm6kernel13GemmUniversalIN4cute5tupleIJiiiiEEENS1_10collective13CollectiveMmaINS1_35MainloopSm100TmaUmmaWarpSpecializedILi3ELi2ELi4ENS5_IJNS4_1CILi1EEENSA_ILi2EEESB_EEEEENS5_IJNSA_ILi64EEESF_NSA_ILi128EEEEEENS_10tfloat32_tENS5_IJlSB_lEEESI_SJ_NS4_8TiledMMAINS4_8MMA_AtomIJNS4_17SM100_MMA_TF32_SSISI_SI_fLi64ELi64ELNS4_4UMMA5MajorE0ELSO_0ELNSN_7ScaleInE0ELSP_0EEEEEENS4_6LayoutINS5_IJSB_SB_SB_EEENS5_IJNSA_ILi0EEESU_SU_EEEEENS5_IJNS4_10UnderscoreESX_SX_EEEEENS4_23SM90_TMA_LOAD_MULTICASTENS4_14ComposedLayoutINS4_7SwizzleILi3ELi4ELi3EEENS4_18smem_ptr_flag_bitsILi32EEENSS_INS5_IJNSA_ILi8EEENSA_ILi32EEEEEENS5_IJS17_SB_EEEEEEEvNS4_8identityENS4_13SM90_TMA_LOADES1B_vS1C_EENS_8epilogue10collective18CollectiveEpilogueINS1F_23Sm100TmaWarpSpecializedILi3ELi2ELi16ELb1ELb0EEEJSH_NS5_IJNSS_ISF_SB_EENSS_IS17_SB_EEEEESI_SJ_SI_SJ_NS1F_6fusion15FusionCallbacksIS1J_NS1N_17LinearCombinationISI_fSI_fLNS_15FloatRoundStyleE2EEESH_S1M_JEEENS4_5SM1004TMEM4LOAD26SM100_TMEM_LOAD_16dp128b8xES1D_S1B_NS4_17SM75_U32x4_LDSM_NENS4_14SM90_TMA_STOREES1B_NS4_17SM90_U32x4_STSM_NENS4_39AutoVectorizingCopyWithAssumedAlignmentILi128EEEEEEvvEEEEvNT_6ParamsE --------------------------
	.section	.nv.info._ZN7cutlass13device_kernelINS_4gemm6kernel13GemmUniversalIN4cute5tupleIJiiiiEEENS1_10collective13CollectiveMmaINS1_35MainloopSm100TmaUmmaWarpSpecializedILi3ELi2ELi4ENS5_IJNS4_1CILi1EEENSA_ILi2EEESB_EEEEENS5_IJNSA_ILi64EEESF_NSA_ILi128EEEEEENS_10tfloat32_tENS5_IJlSB_lEEESI_SJ_NS4_8TiledMMAINS4_8MMA_AtomIJNS4_17SM100_MMA_TF32_SSISI_SI_fLi64ELi64ELNS4_4UMMA5MajorE0ELSO_0ELNSN_7ScaleInE0ELSP_0EEEEEENS4_6LayoutINS5_IJSB_SB_SB_EEENS5_IJNSA_ILi0EEESU_SU_EEEEENS5_IJNS4_10UnderscoreESX_SX_EEEEENS4_23SM90_TMA_LOAD_MULTICASTENS4_14ComposedLayoutINS4_7SwizzleILi3ELi4ELi3EEENS4_18smem_ptr_flag_bitsILi32EEENSS_INS5_IJNSA_ILi8EEENSA_ILi32EEEEEENS5_IJS17_SB_EEEEEEEvNS4_8identityENS4_13SM90_TMA_LOADES1B_vS1C_EENS_8epilogue10collective18CollectiveEpilogueINS1F_23Sm100TmaWarpSpecializedILi3ELi2ELi16ELb1ELb0EEEJSH_NS5_IJNSS_ISF_SB_EENSS_IS17_SB_EEEEESI_SJ_SI_SJ_NS1F_6fusion15FusionCallbacksIS1J_NS1N_17LinearCombinationISI_fSI_fLNS_15FloatRoundStyleE2EEESH_S1M_JEEENS4_5SM1004TMEM4LOAD26SM100_TMEM_LOAD_16dp128b8xES1D_S1B_NS4_17SM75_U32x4_LDSM_NENS4_14SM90_TMA_STOREES1B_NS4_17SM90_U32x4_STSM_NENS4_39AutoVectorizingCopyWithAssumedAlignmentILi128EEEEEEvvEEEEvNT_6ParamsE,"",@"SHT_CUDA_INFO"
	.sectionflags	@""
	.align	4


	//----- nvinfo : EIATTR_CUDA_API_VERSION
	.align		4
        /*0000*/ 	.byte	0x04, 0x37
        /*0002*/ 	.short	(.L_31 - .L_30)
.L_30:
        /*0004*/ 	.word	0x00000082


	//----- nvinfo : EIATTR_KPARAM_INFO
	.align		4
.L_31:
        /*0008*/ 	.byte	0x04, 0x17
        /*000a*/ 	.short	(.L_33 - .L_32)
.L_32:
        /*000c*/ 	.word	0x00000000
        /*0010*/ 	.short	0x0000
        /*0012*/ 	.short	0x0000
        /*0014*/ 	.byte	0x00, 0xf0, 0x01, 0x20


	//----- nvinfo : EIATTR_AT_ENTRY_FRAGMENTS
	.align		4
.L_33:
        /*0018*/ 	.byte	0x04, 0x4f
        /*001a*/ 	.short	(.L_35 - .L_34)


	//   ....[0]....
.L_34:
        /*001c*/ 	.word	0x00000006


	//----- nvinfo : EIATTR_RESERVED_SMEM_USED
	.align		4
.L_35:
        /*0020*/ 	.byte	0x01, 0x41
	.zero		2


	//----- nvinfo : EIATTR_SPARSE_MMA_MASK
	.align		4
        /*0024*/ 	.byte	0x03, 0x50
        /*0026*/ 	.short	0x0000


	//----- nvinfo : EIATTR_TCGEN05_1CTA_USED
	.align		4
        /*0028*/ 	.byte	0x01, 0x51
	.zero		2


	//----- nvinfo : EIATTR_MAXREG_COUNT
	.align		4
        /*002c*/ 	.byte	0x03, 0x1b
        /*002e*/ 	.short	0x00ff


	//----- nvinfo : EIATTR_NUM_BARRIERS
	.align		4
        /*0030*/ 	.byte	0x02, 0x4c
        /*0032*/ 	.byte	0x07
	.zero		1


	//----- nvinfo : EIATTR_EXTERNS
	.align		4
        /*0034*/ 	.byte	0x04, 0x0f
        /*0036*/ 	.short	(.L_37 - .L_36)


	//   ....[0]....
	.align		4
.L_36:
        /*0038*/ 	.word	index@(__assertfail)


	//----- nvinfo : EIATTR_MERCURY_ISA_VERSION
	.align		4
.L_37:
        /*003c*/ 	.byte	0x03, 0x5f
        /*003e*/ 	.short	0x0101


	//----- nvinfo : EIATTR_INT_WARP_WIDE_INSTR_OFFSETS
	.align		4
        /*0040*/ 	.byte	0x04, 0x31
        /*0042*/ 	.short	(.L_39 - .L_38)


	//   ....[0]....
.L_38:
        /*0044*/ 	.word	0x000045d0


	//   ....[1]....
        /*0048*/ 	.word	0x00004600


	//   ....[2]....
        /*004c*/ 	.word	0x00004620


	//   ....[3]....
        /*0050*/ 	.word	0x000051f0


	//   ....[4]....
        /*0054*/ 	.word	0x00005270


	//   ....[5]....
        /*0058*/ 	.word	0x00005370


	//   ....[6]....
        /*005c*/ 	.word	0x00005480


	//----- nvinfo : EIATTR_COOP_GROUP_MASK_REGIDS
	.align		4
.L_39:
        /*0060*/ 	.byte	0x04, 0x29
        /*0062*/ 	.short	(.L_41 - .L_40)


	//   ....[0]....
.L_40:
        /*0064*/ 	.word	0xffffffff


	//   ....[1]....
        /*0068*/ 	.word	0xffffffff


	//   ....[2]....
        /*006c*/ 	.word	0xffffffff


	//   ....[3]....
        /*0070*/ 	.word	0xffffffff


	//   ....[4]....
        /*0074*/ 	.word	0xffffffff


	//   ....[5]....
        /*0078*/ 	.word	0xffffffff


	//   ....[6]....
        /*007c*/ 	.word	0xffffffff


	//   ....[7]....
        /*0080*/ 	.word	0xffffffff


	//   ....[8]....
        /*0084*/ 	.word	0xffffffff


	//   ....[9]....
        /*0088*/ 	.word	0xffffffff


	//   ....[10]....
        /*008c*/ 	.word	0xffffffff


	//   ....[11]....
        /*0090*/ 	.word	0xffffffff


	//   ....[12]....
        /*0094*/ 	.word	0xffffffff


	//   ....[13]....
        /*0098*/ 	.word	0xffffffff


	//----- nvinfo : EIATTR_COOP_GROUP_INSTR_OFFSETS
	.align		4
.L_41:
        /*009c*/ 	.byte	0x04, 0x28
        /*009e*/ 	.short	(.L_43 - .L_42)


	//   ....[0]....
.L_42:
        /*00a0*/ 	.word	0x00000080


	//   ....[1]....
        /*00a4*/ 	.word	0x000004f0


	//   ....[2]....
        /*00a8*/ 	.word	0x00000680


	//   ....[3]....
        /*00ac*/ 	.word	0x00000800


	//   ....[4]....
        /*00b0*/ 	.word	0x00000900


	//   ....[5]....
        /*00b4*/ 	.word	0x00000a70


	//   ....[6]....
        /*00b8*/ 	.word	0x00000c10


	//   ....[7]....
        /*00bc*/ 	.word	0x00000dc0


	//   ....[8]....
        /*00c0*/ 	.word	0x000024d0


	//   ....[9]....
        /*00c4*/ 	.word	0x00003300


	//   ....[10]....
        /*00c8*/ 	.word	0x00003510


	//   ....[11]....
        /*00cc*/ 	.word	0x00003540


	//   ....[12]....
        /*00d0*/ 	.word	0x000044a0


	//   ....[13]....
        /*00d4*/ 	.word	0x000046e0


	//----- nvinfo : EIATTR_VRC_CTA_INIT_COUNT
	.align		4
.L_43:
        /*00d8*/ 	.byte	0x02, 0x4a
        /*00da*/ 	.byte	0x80
	.zero		1


	//----- nvinfo : EIATTR_SYSCALL_OFFSETS
	.align		4
        /*00dc*/ 	.byte	0x04, 0x46
        /*00de*/ 	.short	(.L_45 - .L_44)


	//   ....[0]....
.L_44:
        /*00e0*/ 	.word	0x00006190


	//   ....[1]....
        /*00e4*/ 	.word	0x00006280


	//   ....[2]....
        /*00e8*/ 	.word	0x00006ba0


	//   ....[3]....
        /*00ec*/ 	.word	0x00007600


	//----- nvinfo : EIATTR_MBARRIER_INSTR_OFFSETS
	.align		4
.L_45:
        /*00f0*/ 	.byte	0x04, 0x39
        /*00f2*/ 	.short	(.L_47 - .L_46)


	//   ....[0]....
.L_46:
        /*00f4*/ 	.word	0x00000610
        /*00f8*/ 	.word	0x000000ff
        /*00fc*/ 	.word	0x00000000
        /*0100*/ 	.short	0x0100
        /*0102*/ 	.byte	0x04
	.zero		1


	//   ....[1]....
        /*0104*/ 	.word	0x00000620
        /*0108*/ 	.word	0x000000ff
        /*010c*/ 	.word	0x00000018
        /*0110*/ 	.short	0x0100
        /*0112*/ 	.byte	0x04
	.zero		1


	//   ....[2]....
        /*0114*/ 	.word	0x00000630
        /*0118*/ 	.word	0x000000ff
        /*011c*/ 	.word	0x00000008
        /*0120*/ 	.short	0x0100
        /*0122*/ 	.byte	0x04
	.zero		1


	//   ....[3]....
        /*0124*/ 	.word	0x00000640
        /*0128*/ 	.word	0x000000ff
        /*012c*/ 	.word	0x00000020
        /*0130*/ 	.short	0x0100
        /*0132*/ 	.byte	0x04
	.zero		1


	//   ....[4]....
        /*0134*/ 	.word	0x00000650
        /*0138*/ 	.word	0x000000ff
        /*013c*/ 	.word	0x00000010
        /*0140*/ 	.short	0x0100
        /*0142*/ 	.byte	0x04
	.zero		1


	//   ....[5]....
        /*0144*/ 	.word	0x00000660
        /*0148*/ 	.word	0x000000ff
        /*014c*/ 	.word	0x00000028
        /*0150*/ 	.short	0x0100
        /*0152*/ 	.byte	0x04
	.zero		1


	//   ....[6]....
        /*0154*/ 	.word	0x00000790
        /*0158*/ 	.word	0x000000ff
        /*015c*/ 	.word	0x00000030
        /*0160*/ 	.short	0x0100
        /*0162*/ 	.byte	0x04
	.zero		1


	//   ....[7]....
        /*0164*/ 	.word	0x000007a0
        /*0168*/ 	.word	0x000000ff
        /*016c*/ 	.word	0x00000048
        /*0170*/ 	.short	0x0100
        /*0172*/ 	.byte	0x04
	.zero		1


	//   ....[8]....
        /*0174*/ 	.word	0x000007b0
        /*0178*/ 	.word	0x000000ff
        /*017c*/ 	.word	0x00000038
        /*0180*/ 	.short	0x0100
        /*0182*/ 	.byte	0x04
	.zero		1


	//   ....[9]....
        /*0184*/ 	.word	0x000007c0
        /*0188*/ 	.word	0x000000ff
        /*018c*/ 	.word	0x00000050
        /*0190*/ 	.short	0x0100
        /*0192*/ 	.byte	0x04
	.zero		1


	//   ....[10]....
        /*0194*/ 	.word	0x000007d0
        /*0198*/ 	.word	0x000000ff
        /*019c*/ 	.word	0x00000040
        /*01a0*/ 	.short	0x0100
        /*01a2*/ 	.byte	0x04
	.zero		1


	//   ....[11]....
        /*01a4*/ 	.word	0x000007e0
        /*01a8*/ 	.word	0x000000ff
        /*01ac*/ 	.word	0x00000058
        /*01b0*/ 	.short	0x0100
        /*01b2*/ 	.byte	0x04
	.zero		1


	//   ....[12]....
        /*01b4*/ 	.word	0x000008d0
        /*01b8*/ 	.word	0x000000ff
        /*01bc*/ 	.word	0x00000060
        /*01c0*/ 	.short	0x0100
        /*01c2*/ 	.byte	0x06
	.zero		1


	//   ....[13]....
        /*01c4*/ 	.word	0x000008e0
        /*01c8*/ 	.word	0x000000ff
        /*01cc*/ 	.word	0x00000068
        /*01d0*/ 	.short	0x0100
        /*01d2*/ 	.byte	0x06
	.zero		1


	//   ....[14]....
        /*01d4*/ 	.word	0x00000a20
        /*01d8*/ 	.word	0x000000ff
        /*01dc*/ 	.word	0x00000070
        /*01e0*/ 	.short	0x0100
        /*01e2*/ 	.byte	0x06
	.zero		1


	//   ....[15]....
        /*01e4*/ 	.word	0x00000a30
        /*01e8*/ 	.word	0x000000ff
        /*01ec*/ 	.word	0x00000080
        /*01f0*/ 	.short	0x0100
        /*01f2*/ 	.byte	0x06
	.zero		1


	//   ....[16]....
        /*01f4*/ 	.word	0x00000a40
        /*01f8*/ 	.word	0x000000ff
        /*01fc*/ 	.word	0x00000078
        /*0200*/ 	.short	0x0100
        /*0202*/ 	.byte	0x06
	.zero		1


	//   ....[17]....
        /*0204*/ 	.word	0x00000a50
        /*0208*/ 	.word	0x000000ff
        /*020c*/ 	.word	0x00000088
        /*0210*/ 	.short	0x0100
        /*0212*/ 	.byte	0x06
	.zero		1


	//   ....[18]....
        /*0214*/ 	.word	0x00000b80
        /*0218*/ 	.word	0x000000ff
        /*021c*/ 	.word	0x00000090
        /*0220*/ 	.short	0x0100
        /*0222*/ 	.byte	0x04
	.zero		1


	//   ....[19]....
        /*0224*/ 	.word	0x00000b90
        /*0228*/ 	.word	0x000000ff
        /*022c*/ 	.word	0x000000b0
        /*0230*/ 	.short	0x0100
        /*0232*/ 	.byte	0x04
	.zero		1


	//   ....[20]....
        /*0234*/ 	.word	0x00000ba0
        /*0238*/ 	.word	0x000000ff
        /*023c*/ 	.word	0x00000098
        /*0240*/ 	.short	0x0100
        /*0242*/ 	.byte	0x04
	.zero		1


	//   ....[21]....
        /*0244*/ 	.word	0x00000bb0
        /*0248*/ 	.word	0x000000ff
        /*024c*/ 	.word	0x000000b8
        /*0250*/ 	.short	0x0100
        /*0252*/ 	.byte	0x04
	.zero		1


	//   ....[22]....
        /*0254*/ 	.word	0x00000bc0
        /*0258*/ 	.word	0x000000ff
        /*025c*/ 	.word	0x000000a0
        /*0260*/ 	.short	0x0100
        /*0262*/ 	.byte	0x04
	.zero		1


	//   ....[23]....
        /*0264*/ 	.word	0x00000bd0
        /*0268*/ 	.word	0x000000ff
        /*026c*/ 	.word	0x000000c0
        /*0270*/ 	.short	0x0100
        /*0272*/ 	.byte	0x04
	.zero		1


	//   ....[24]....
        /*0274*/ 	.word	0x00000be0
        /*0278*/ 	.word	0x000000ff
        /*027c*/ 	.word	0x000000a8
        /*0280*/ 	.short	0x0100
        /*0282*/ 	.byte	0x04
	.zero		1


	//   ....[25]....
        /*0284*/ 	.word	0x00000bf0
        /*0288*/ 	.word	0x000000ff
        /*028c*/ 	.word	0x000000c8
        /*0290*/ 	.short	0x0100
        /*0292*/ 	.byte	0x04
	.zero		1


	//   ....[26]....
        /*0294*/ 	.word	0x00000ce0
        /*0298*/ 	.word	0x000000ff
        /*029c*/ 	.word	0x000000d0
        /*02a0*/ 	.short	0x0100
        /*02a2*/ 	.byte	0x04
	.zero		1


	//   ....[27]....
        /*02a4*/ 	.word	0x00000cf0
        /*02a8*/ 	.word	0x000000ff
        /*02ac*/ 	.word	0x000000e0
        /*02b0*/ 	.short	0x0100
        /*02b2*/ 	.byte	0x04
	.zero		1


	//   ....[28]....
        /*02b4*/ 	.word	0x00000d00
        /*02b8*/ 	.word	0x000000ff
        /*02bc*/ 	.word	0x000000d8
        /*02c0*/ 	.short	0x0100
        /*02c2*/ 	.byte	0x04
	.zero		1


	//   ....[29]....
        /*02c4*/ 	.word	0x00000d10
        /*02c8*/ 	.word	0x000000ff
        /*02cc*/ 	.word	0x000000e8
        /*02d0*/ 	.short	0x0100
        /*02d2*/ 	.byte	0x04
	.zero		1


	//   ....[30]....
        /*02d4*/ 	.word	0x00001870
        /*02d8*/ 	.word	0x00000000
        /*02dc*/ 	.word	0x000000e0
        /*02e0*/ 	.short	0x010a
        /*02e2*/ 	.byte	0xff
	.zero		1


	//   ....[31]....
        /*02e4*/ 	.word	0x000018a0
        /*02e8*/ 	.word	0x00000000
        /*02ec*/ 	.word	0x000000d0
        /*02f0*/ 	.short	0x0101
        /*02f2*/ 	.byte	0xff
	.zero		1


	//   ....[32]....
        /*02f4*/ 	.word	0x00001970
        /*02f8*/ 	.word	0x000000ff
        /*02fc*/ 	.word	0x00000018
        /*0300*/ 	.short	0x010a
        /*0302*/ 	.byte	0x04
	.zero		1


	//   ....[33]....
        /*0304*/ 	.word	0x000019f0
        /*0308*/ 	.word	0x000000ff
        /*030c*/ 	.word	0x00000018
        /*0310*/ 	.short	0x010a
        /*0312*/ 	.byte	0x39
	.zero		1


	//   ....[34]....
        /*0314*/ 	.word	0x00001b30
        /*0318*/ 	.word	0x000000ff
        /*031c*/ 	.word	0x00000018
        /*0320*/ 	.short	0x010a
        /*0322*/ 	.byte	0x04
	.zero		1


	//   ....[35]....
        /*0324*/ 	.word	0x00001f20
        /*0328*/ 	.word	0x000000ff
        /*032c*/ 	.word	0x00000068
        /*0330*/ 	.short	0x0101
        /*0332*/ 	.byte	0x16
	.zero		1


	//   ....[36]....
        /*0334*/ 	.word	0x00001f40
        /*0338*/ 	.word	0x000000ff
        /*033c*/ 	.word	0x00000018
        /*0340*/ 	.short	0x010a
        /*0342*/ 	.byte	0x04
	.zero		1


	//   ....[37]....
        /*0344*/ 	.word	0x00001fc0
        /*0348*/ 	.word	0x000000ff
        /*034c*/ 	.word	0x00000018
        /*0350*/ 	.short	0x010a
        /*0352*/ 	.byte	0x39
	.zero		1


	//   ....[38]....
        /*0354*/ 	.word	0x00002100
        /*0358*/ 	.word	0x000000ff
        /*035c*/ 	.word	0x00000018
        /*0360*/ 	.short	0x010a
        /*0362*/ 	.byte	0x04
	.zero		1


	//   ....[39]....
        /*0364*/ 	.word	0x00002500
        /*0368*/ 	.word	0x00000003
        /*036c*/ 	.word	0x00000070
        /*0370*/ 	.short	0x010a
        /*0372*/ 	.byte	0xff
	.zero		1


	//   ....[40]....
        /*0374*/ 	.word	0x00002650
        /*0378*/ 	.word	0x00000000
        /*037c*/ 	.word	0x00000000
        /*0380*/ 	.short	0x0101
        /*0382*/ 	.byte	0xff
	.zero		1


	//   ....[41]....
        /*0384*/ 	.word	0x00002c10
        /*0388*/ 	.word	0x000000ff
        /*038c*/ 	.word	0x00000000
        /*0390*/ 	.short	0x010a
        /*0392*/ 	.byte	0x04
	.zero		1


	//   ....[42]....
        /*0394*/ 	.word	0x00002ca0
        /*0398*/ 	.word	0x000000ff
        /*039c*/ 	.word	0x00000000
        /*03a0*/ 	.short	0x010a
        /*03a2*/ 	.byte	0x05
	.zero		1


	//   ....[43]....
        /*03a4*/ 	.word	0x00002d40
        /*03a8*/ 	.word	0x00000000
        /*03ac*/ 	.word	0x00000000
        /*03b0*/ 	.short	0x010a
        /*03b2*/ 	.byte	0xff
	.zero		1


	//   ....[44]....
        /*03b4*/ 	.word	0x00002e60
        /*03b8*/ 	.word	0x00000002
        /*03bc*/ 	.word	0x000000d0
        /*03c0*/ 	.short	0x010a
        /*03c2*/ 	.byte	0xff
	.zero		1


	//   ....[45]....
        /*03c4*/ 	.word	0x00002ed0
        /*03c8*/ 	.word	0x00000002
        /*03cc*/ 	.word	0x00000000
        /*03d0*/ 	.short	0x0101
        /*03d2*/ 	.byte	0xff
	.zero		1


	//   ....[46]....
        /*03d4*/ 	.word	0x00002ef0
        /*03d8*/ 	.word	0x000000ff
        /*03dc*/ 	.word	0x00000080
        /*03e0*/ 	.short	0x010a
        /*03e2*/ 	.byte	0x04
	.zero		1


	//   ....[47]....
        /*03e4*/ 	.word	0x00003010
        /*03e8*/ 	.word	0x00000002
        /*03ec*/ 	.word	0x00000070
        /*03f0*/ 	.short	0x010a
        /*03f2*/ 	.byte	0xff
	.zero		1


	//   ....[48]....
        /*03f4*/ 	.word	0x00003110
        /*03f8*/ 	.word	0x00000002
        /*03fc*/ 	.word	0x00000000
        /*0400*/ 	.short	0x0101
        /*0402*/ 	.byte	0xff
	.zero		1


	//   ....[49]....
        /*0404*/ 	.word	0x000031a0
        /*0408*/ 	.word	0x000000ff
        /*040c*/ 	.word	0x00000080
        /*0410*/ 	.short	0x0106
        /*0412*/ 	.byte	0x04
	.zero		1


	//   ....[50]....
        /*0414*/ 	.word	0x000031c0
        /*0418*/ 	.word	0x000000ff
        /*041c*/ 	.word	0x00000080
        /*0420*/ 	.short	0x010a
        /*0422*/ 	.byte	0x04
	.zero		1


	//   ....[51]....
        /*0424*/ 	.word	0x00003250
        /*0428*/ 	.word	0x000000ff
        /*042c*/ 	.word	0x00000080
        /*0430*/ 	.short	0x0106
        /*0432*/ 	.byte	0x07
	.zero		1


	//   ....[52]....
        /*0434*/ 	.word	0x00003290
        /*0438*/ 	.word	0x00000000
        /*043c*/ 	.word	0x00000080
        /*0440*/ 	.short	0x010a
        /*0442*/ 	.byte	0xff
	.zero		1


	//   ....[53]....
        /*0444*/ 	.word	0x000037b0
        /*0448*/ 	.word	0x00000000
        /*044c*/ 	.word	0x00000070
        /*0450*/ 	.short	0x010a
        /*0452*/ 	.byte	0xff
	.zero		1


	//   ....[54]....
        /*0454*/ 	.word	0x000038d0
        /*0458*/ 	.word	0x00000003
        /*045c*/ 	.word	0x00000000
        /*0460*/ 	.short	0x0101
        /*0462*/ 	.byte	0xff
	.zero		1


	//   ....[55]....
        /*0464*/ 	.word	0x000038e0
        /*0468*/ 	.word	0x000000ff
        /*046c*/ 	.word	0x00000000
        /*0470*/ 	.short	0x010a
        /*0472*/ 	.byte	0x04
	.zero		1


	//   ....[56]....
        /*0474*/ 	.word	0x00003930
        /*0478*/ 	.word	0x000000ff
        /*047c*/ 	.word	0x000000b0
        /*0480*/ 	.short	0x010a
        /*0482*/ 	.byte	0x05
	.zero		1


	//   ....[57]....
        /*0484*/ 	.word	0x00003a40
        /*0488*/ 	.word	0x000000ff
        /*048c*/ 	.word	0x00000000
        /*0490*/ 	.short	0x010a
        /*0492*/ 	.byte	0x05
	.zero		1


	//   ....[58]....
        /*0494*/ 	.word	0x00003b90
        /*0498*/ 	.word	0x000000ff
        /*049c*/ 	.word	0x00000000
        /*04a0*/ 	.short	0x010a
        /*04a2*/ 	.byte	0x07
	.zero		1


	//   ....[59]....
        /*04a4*/ 	.word	0x000042d0
        /*04a8*/ 	.word	0x000000ff
        /*04ac*/ 	.word	0x00000000
        /*04b0*/ 	.short	0x010a
        /*04b2*/ 	.byte	0x04
	.zero		1


	//   ....[60]....
        /*04b4*/ 	.word	0x00004360
        /*04b8*/ 	.word	0x000000ff
        /*04bc*/ 	.word	0x00000000
        /*04c0*/ 	.short	0x010a
        /*04c2*/ 	.byte	0x05
	.zero		1


	//   ....[61]....
        /*04c4*/ 	.word	0x000043f0
        /*04c8*/ 	.word	0x000000ff
        /*04cc*/ 	.word	0x00000000
        /*04d0*/ 	.short	0x010a
        /*04d2*/ 	.byte	0x05
	.zero		1


	//   ....[62]....
        /*04d4*/ 	.word	0x00004480
        /*04d8*/ 	.word	0x000000ff
        /*04dc*/ 	.word	0x00000000
        /*04e0*/ 	.short	0x010a
        /*04e2*/ 	.byte	0x04
	.zero		1


	//   ....[63]....
        /*04e4*/ 	.word	0x00004920
        /*04e8*/ 	.word	0x0000000c
        /*04ec*/ 	.word	0x00000070
        /*04f0*/ 	.short	0x010a
        /*04f2*/ 	.byte	0xff
	.zero		1


	//   ....[64]....
        /*04f4*/ 	.word	0x00004a90
        /*04f8*/ 	.word	0x00000000
        /*04fc*/ 	.word	0x00000000
        /*0500*/ 	.short	0x0101
        /*0502*/ 	.byte	0xff
	.zero		1


	//   ....[65]....
        /*0504*/ 	.word	0x00004f10
        /*0508*/ 	.word	0x000000ff
        /*050c*/ 	.word	0x00000068
        /*0510*/ 	.short	0x010a
        /*0512*/ 	.byte	0x18
	.zero		1


	//   ....[66]....
        /*0514*/ 	.word	0x000050d0
        /*0518*/ 	.word	0x000000ff
        /*051c*/ 	.word	0x00000048
        /*0520*/ 	.short	0x010a
        /*0522*/ 	.byte	0x04
	.zero		1


	//   ....[67]....
        /*0524*/ 	.word	0x000052a0
        /*0528*/ 	.word	0x000000ff
        /*052c*/ 	.word	0x00000030
        /*0530*/ 	.short	0x010b
        /*0532*/ 	.byte	0x04
	.zero		1


	//   ....[68]....
        /*0534*/ 	.word	0x000052b0
        /*0538*/ 	.word	0x000000ff
        /*053c*/ 	.word	0x00000000
        /*0540*/ 	.short	0x0101
        /*0542*/ 	.byte	0x14
	.zero		1


	//   ....[69]....
        /*0544*/ 	.word	0x000052c0
        /*0548*/ 	.word	0x000000ff
        /*054c*/ 	.word	0x00000048
        /*0550*/ 	.short	0x010a
        /*0552*/ 	.byte	0x05
	.zero		1


	//   ....[70]....
        /*0554*/ 	.word	0x000054b0
        /*0558*/ 	.word	0x000000ff
        /*055c*/ 	.word	0x00000030
        /*0560*/ 	.short	0x010b
        /*0562*/ 	.byte	0x05
	.zero		1


	//   ....[71]....
        /*0564*/ 	.word	0x000054c0
        /*0568*/ 	.word	0x000000ff
        /*056c*/ 	.word	0x00000000
        /*0570*/ 	.short	0x0101
        /*0572*/ 	.byte	0x04
	.zero		1


	//   ....[72]....
        /*0574*/ 	.word	0x00005560
        /*0578*/ 	.word	0x000000ff
        /*057c*/ 	.word	0x00000000
        /*0580*/ 	.short	0x010a
        /*0582*/ 	.byte	0x04
	.zero		1


	//   ....[73]....
        /*0584*/ 	.word	0x000055f0
        /*0588*/ 	.word	0x000000ff
        /*058c*/ 	.word	0x00000000
        /*0590*/ 	.short	0x010a
        /*0592*/ 	.byte	0x05
	.zero		1


	//   ....[74]....
        /*0594*/ 	.word	0x00005690
        /*0598*/ 	.word	0x00000000
        /*059c*/ 	.word	0x00000000
        /*05a0*/ 	.short	0x010a
        /*05a2*/ 	.byte	0xff
	.zero		1


	//   ....[75]....
        /*05a4*/ 	.word	0x00005a00
        /*05a8*/ 	.word	0x00000000
        /*05ac*/ 	.word	0x00000070
        /*05b0*/ 	.short	0x010a
        /*05b2*/ 	.byte	0xff
	.zero		1


	//   ....[76]....
        /*05b4*/ 	.word	0x00005ad0
        /*05b8*/ 	.word	0x00000000
        /*05bc*/ 	.word	0x00000000
        /*05c0*/ 	.short	0x0101
        /*05c2*/ 	.byte	0xff
	.zero		1


	//   ....[77]....
        /*05c4*/ 	.word	0x00006720
        /*05c8*/ 	.word	0x00000002
        /*05cc*/ 	.word	0x00000030
        /*05d0*/ 	.short	0x010a
        /*05d2*/ 	.byte	0xff
	.zero		1


	//   ....[78]....
        /*05d4*/ 	.word	0x00006760
        /*05d8*/ 	.word	0x00000047
        /*05dc*/ 	.word	0x00000090
        /*05e0*/ 	.short	0x010a
        /*05e2*/ 	.byte	0xff
	.zero		1


	//   ....[79]....
        /*05e4*/ 	.word	0x00006850
        /*05e8*/ 	.word	0x00000002
        /*05ec*/ 	.word	0x00000030
        /*05f0*/ 	.short	0x010a
        /*05f2*/ 	.byte	0xff
	.zero		1


	//   ....[80]....
        /*05f4*/ 	.word	0x00006a80
        /*05f8*/ 	.word	0x00000047
        /*05fc*/ 	.word	0x00000090
        /*0600*/ 	.short	0x010a
        /*0602*/ 	.byte	0xff
	.zero		1


	//   ....[81]....
        /*0604*/ 	.word	0x00007320
        /*0608*/ 	.word	0x00000000
        /*060c*/ 	.word	0x00000000
        /*0610*/ 	.short	0x0101
        /*0612*/ 	.byte	0xff
	.zero		1


	//   ....[82]....
        /*0614*/ 	.word	0x00007330
        /*0618*/ 	.word	0x00000002
        /*061c*/ 	.word	0x00000030
        /*0620*/ 	.short	0x010a
        /*0622*/ 	.byte	0xff
	.zero		1


	//   ....[83]....
        /*0624*/ 	.word	0x00007400
        /*0628*/ 	.word	0x00000002
        /*062c*/ 	.word	0x00000030
        /*0630*/ 	.short	0x010a
        /*0632*/ 	.byte	0xff
	.zero		1


	//   ....[84]....
        /*0634*/ 	.word	0x00007a00
        /*0638*/ 	.word	0x000000ff
        /*063c*/ 	.word	0x00000000
        /*0640*/ 	.short	0x0101
        /*0642*/ 	.byte	0x04
	.zero		1


	//   ....[85]....
        /*0644*/ 	.word	0x00007df0
        /*0648*/ 	.word	0x00000000
        /*064c*/ 	.word	0x00000000
        /*0650*/ 	.short	0x0101
        /*0652*/ 	.byte	0xff
	.zero		1


	//   ....[86]....
        /*0654*/ 	.word	0x000080a0
        /*0658*/ 	.word	0x000000ff
        /*065c*/ 	.word	0x00000000
        /*0660*/ 	.short	0x0101
        /*0662*/ 	.byte	0x04
	.zero		1


	//   ....[87]....
        /*0664*/ 	.word	0x000080c0
        /*0668*/ 	.word	0x00000000
        /*066c*/ 	.word	0x000000e0
        /*0670*/ 	.short	0x010a
        /*0672*/ 	.byte	0xff
	.zero		1


	//   ....[88]....
        /*0674*/ 	.word	0x00008120
        /*0678*/ 	.word	0x00000000
        /*067c*/ 	.word	0x00000018
        /*0680*/ 	.short	0x010a
        /*0682*/ 	.byte	0xff
	.zero		1


	//   ....[89]....
        /*0684*/ 	.word	0x00008180
        /*0688*/ 	.word	0x00000000
        /*068c*/ 	.word	0x00000018
        /*0690*/ 	.short	0x010a
        /*0692*/ 	.byte	0xff
	.zero		1


	//   ....[90]....
        /*0694*/ 	.word	0x000081d0
        /*0698*/ 	.word	0x00000003
        /*069c*/ 	.word	0x00000070
        /*06a0*/ 	.short	0x010a
        /*06a2*/ 	.byte	0xff
	.zero		1


	//   ....[91]....
        /*06a4*/ 	.word	0x00008230
        /*06a8*/ 	.word	0x00000000
        /*06ac*/ 	.word	0x00000000
        /*06b0*/ 	.short	0x010a
        /*06b2*/ 	.byte	0xff
	.zero		1


	//   ....[92]....
        /*06b4*/ 	.word	0x00008290
        /*06b8*/ 	.word	0x00000000
        /*06bc*/ 	.word	0x00000000
        /*06c0*/ 	.short	0x010a
        /*06c2*/ 	.byte	0xff
	.zero		1


	//   ....[93]....
        /*06c4*/ 	.word	0x000082e0
        /*06c8*/ 	.word	0x00000002
        /*06cc*/ 	.word	0x000000d0
        /*06d0*/ 	.short	0x010a
        /*06d2*/ 	.byte	0xff
	.zero		1


	//   ....[94]....
        /*06d4*/ 	.word	0x00008340
        /*06d8*/ 	.word	0x00000002
        /*06dc*/ 	.word	0x00000080
        /*06e0*/ 	.short	0x010a
        /*06e2*/ 	.byte	0xff
	.zero		1


	//   ....[95]....
        /*06e4*/ 	.word	0x00008390
        /*06e8*/ 	.word	0x00000002
        /*06ec*/ 	.word	0x00000070
        /*06f0*/ 	.short	0x010a
        /*06f2*/ 	.byte	0xff
	.zero		1


	//   ....[96]....
        /*06f4*/ 	.word	0x000083f0
        /*06f8*/ 	.word	0x00000000
        /*06fc*/ 	.word	0x00000080
        /*0700*/ 	.short	0x010a
        /*0702*/ 	.byte	0xff
	.zero		1


	//   ....[97]....
        /*0704*/ 	.word	0x00008440
        /*0708*/ 	.word	0x00000000
        /*070c*/ 	.word	0x00000070
        /*0710*/ 	.short	0x010a
        /*0712*/ 	.byte	0xff
	.zero		1


	//   ....[98]....
        /*0714*/ 	.word	0x000084b0
        /*0718*/ 	.word	0x00000002
        /*071c*/ 	.word	0x000000b0
        /*0720*/ 	.short	0x010a
        /*0722*/ 	.byte	0xff
	.zero		1


	//   ....[99]....
        /*0724*/ 	.word	0x00008510
        /*0728*/ 	.word	0x00000000
        /*072c*/ 	.word	0x00000000
        /*0730*/ 	.short	0x010a
        /*0732*/ 	.byte	0xff
	.zero		1


	//   ....[100]....
        /*0734*/ 	.word	0x00008570
        /*0738*/ 	.word	0x00000000
        /*073c*/ 	.word	0x00000000
        /*0740*/ 	.short	0x010a
        /*0742*/ 	.byte	0xff
	.zero		1


	//   ....[101]....
        /*0744*/ 	.word	0x000085d0
        /*0748*/ 	.word	0x00000000
        /*074c*/ 	.word	0x00000000
        /*0750*/ 	.short	0x010a
        /*0752*/ 	.byte	0xff
	.zero		1


	//   ....[102]....
        /*0754*/ 	.word	0x00008630
        /*0758*/ 	.word	0x00000000
        /*075c*/ 	.word	0x00000000
        /*0760*/ 	.short	0x010a
        /*0762*/ 	.byte	0xff
	.zero		1


	//   ....[103]....
        /*0764*/ 	.word	0x00008690
        /*0768*/ 	.word	0x00000000
        /*076c*/ 	.word	0x00000000
        /*0770*/ 	.short	0x010a
        /*0772*/ 	.byte	0xff
	.zero		1


	//   ....[104]....
        /*0774*/ 	.word	0x000086e0
        /*0778*/ 	.word	0x0000000c
        /*077c*/ 	.word	0x00000070
        /*0780*/ 	.short	0x010a
        /*0782*/ 	.byte	0xff
	.zero		1


	//   ....[105]....
        /*0784*/ 	.word	0x00008740
        /*0788*/ 	.word	0x00000000
        /*078c*/ 	.word	0x00000068
        /*0790*/ 	.short	0x010a
        /*0792*/ 	.byte	0xff
	.zero		1


	//   ....[106]....
        /*0794*/ 	.word	0x000087a0
        /*0798*/ 	.word	0x00000000
        /*079c*/ 	.word	0x00000048
        /*07a0*/ 	.short	0x010a
        /*07a2*/ 	.byte	0xff
	.zero		1


	//   ....[107]....
        /*07a4*/ 	.word	0x00008800
        /*07a8*/ 	.word	0x00000006
        /*07ac*/ 	.word	0x00000048
        /*07b0*/ 	.short	0x010a
        /*07b2*/ 	.byte	0xff
	.zero		1


	//   ....[108]....
        /*07b4*/ 	.word	0x00008860
        /*07b8*/ 	.word	0x00000000
        /*07bc*/ 	.word	0x00000000
        /*07c0*/ 	.short	0x010a
        /*07c2*/ 	.byte	0xff
	.zero		1


	//   ....[109]....
        /*07c4*/ 	.word	0x000088c0
        /*07c8*/ 	.word	0x00000000
        /*07cc*/ 	.word	0x00000000
        /*07d0*/ 	.short	0x010a
        /*07d2*/ 	.byte	0xff
	.zero		1


	//   ....[110]....
        /*07d4*/ 	.word	0x00008910
        /*07d8*/ 	.word	0x00000000
        /*07dc*/ 	.word	0x00000070
        /*07e0*/ 	.short	0x010a
        /*07e2*/ 	.byte	0xff
	.zero		1


	//   ....[111]....
        /*07e4*/ 	.word	0x00008960
        /*07e8*/ 	.word	0x00000002
        /*07ec*/ 	.word	0x00000030
        /*07f0*/ 	.short	0x010a
        /*07f2*/ 	.byte	0xff
	.zero		1


	//   ....[112]....
        /*07f4*/ 	.word	0x000089b0
        /*07f8*/ 	.word	0x00000047
        /*07fc*/ 	.word	0x00000090
        /*0800*/ 	.short	0x010a
        /*0802*/ 	.byte	0xff
	.zero		1


	//   ....[113]....
        /*0804*/ 	.word	0x00008a00
        /*0808*/ 	.word	0x00000002
        /*080c*/ 	.word	0x00000030
        /*0810*/ 	.short	0x010a
        /*0812*/ 	.byte	0xff
	.zero		1


	//----- nvinfo : EIATTR_NUM_MBARRIERS
	.align		4
.L_47:
        /*0814*/ 	.byte	0x03, 0x38
        /*0816*/ 	.short	0x001e


	//----- nvinfo : EIATTR_EXIT_INSTR_OFFSETS
	.align		4
        /*0818*/ 	.byte	0x04, 0x1c
        /*081a*/ 	.short	(.L_49 - .L_48)


	//   ....[0]....
.L_48:
        /*081c*/ 	.word	0x00002d70


	//   ....[1]....
        /*0820*/ 	.word	0x00003260


	//   ....[2]....
        /*0824*/ 	.word	0x000032c0


	//   ....[3]....
        /*0828*/ 	.word	0x000046f0


	//   ....[4]....
        /*082c*/ 	.word	0x000056c0


	//   ....[5]....
        /*0830*/ 	.word	0x00005700


	//   ....[6]....
        /*0834*/ 	.word	0x00007f90


	//   ....[7]....
        /*0838*/ 	.word	0x00008010


	//   ....[8]....
        /*083c*/ 	.word	0x00008040


	//   ....[9]....
        /*0840*/ 	.word	0x000080b0


	//----- nvinfo : EIATTR_MAX_THREADS
	.align		4
.L_49:
        /*0844*/ 	.byte	0x04, 0x05
        /*0846*/ 	.short	(.L_51 - .L_50)
.L_50:
        /*0848*/ 	.word	0x00000100
        /*084c*/ 	.word	0x00000001
        /*0850*/ 	.word	0x00000001


	//----- nvinfo : EIATTR_CRS_STACK_SIZE
	.align		4
.L_51:
        /*0854*/ 	.byte	0x04, 0x1e
        /*0856*/ 	.short	(.L_53 - .L_52)
.L_52:
        /*0858*/ 	.word	0x00000000


	//----- nvinfo : EIATTR_CBANK_PARAM_SIZE
	.align		4
.L_53:
        /*085c*/ 	.byte	0x03, 0x19
        /*085e*/ 	.short	0x0800


	//----- nvinfo : EIATTR_PARAM_CBANK
	.align		4
        /*0860*/ 	.byte	0x04, 0x0a
        /*0862*/ 	.short	(.L_55 - .L_54)
	.align		4
.L_54:
        /*0864*/ 	.word	index@(.nv.constant0._ZN7cutlass13device_kernelINS_4gemm6kernel13GemmUniversalIN4cute5tupleIJiiiiEEENS1_10collective13CollectiveMmaINS1_35MainloopSm100TmaUmmaWarpSpecializedILi3ELi2ELi4ENS5_IJNS4_1CILi1EEENSA_ILi2EEESB_EEEEENS5_IJNSA_ILi64EEESF_NSA_ILi128EEEEEENS_10tfloat32_tENS5_IJlSB_lEEESI_SJ_NS4_8TiledMMAINS4_8MMA_AtomIJNS4_17SM100_MMA_TF32_SSISI_SI_fLi64ELi64ELNS4_4UMMA5MajorE0ELSO_0ELNSN_7ScaleInE0ELSP_0EEEEEENS4_6LayoutINS5_IJSB_SB_SB_EEENS5_IJNSA_ILi0EEESU_SU_EEEEENS5_IJNS4_10UnderscoreESX_SX_EEEEENS4_23SM90_TMA_LOAD_MULTICASTENS4_14ComposedLayoutINS4_7SwizzleILi3ELi4ELi3EEENS4_18smem_ptr_flag_bitsILi32EEENSS_INS5_IJNSA_ILi8EEENSA_ILi32EEEEEENS5_IJS17_SB_EEEEEEEvNS4_8identityENS4_13SM90_TMA_LOADES1B_vS1C_EENS_8epilogue10collective18CollectiveEpilogueINS1F_23Sm100TmaWarpSpecializedILi3ELi2ELi16ELb1ELb0EEEJSH_NS5_IJNSS_ISF_SB_EENSS_IS17_SB_EEEEESI_SJ_SI_SJ_NS1F_6fusion15FusionCallbacksIS1J_NS1N_17LinearCombinationISI_fSI_fLNS_15FloatRoundStyleE2EEESH_S1M_JEEENS4_5SM1004TMEM4LOAD26SM100_TMEM_LOAD_16dp128b8xES1D_S1B_NS4_17SM75_U32x4_LDSM_NENS4_14SM90_TMA_STOREES1B_NS4_17SM90_U32x4_STSM_NENS4_39AutoVectorizingCopyWithAssumedAlignmentILi128EEEEEEvvEEEEvNT_6ParamsE)
        /*0868*/ 	.short	0x0380
        /*086a*/ 	.short	0x0800


	//----- nvinfo : EIATTR_SW_WAR
	.align		4
.L_55:
        /*086c*/ 	.byte	0x04, 0x36
        /*086e*/ 	.short	(.L_57 - .L_56)
.L_56:
        /*0870*/ 	.word	0x00000008
.L_57:


//--------------------- .nv.callgraph             --------------------------
	.section	.nv.callgraph,"",@"SHT_CUDA_CALLGRAPH"
	.align	4
	.sectionentsize	8
	.align		4
        /*0000*/ 	.word	0x00000000
	.align		4
        /*0004*/ 	.word	0xffffffff
	.align		4
        /*0008*/ 	.word	index@(_ZN7cutlass13device_kernelINS_4gemm6kernel13GemmUniversalIN4cute5tupleIJiiiiEEENS1_10collective13CollectiveMmaINS1_35MainloopSm100TmaUmmaWarpSpecializedILi3ELi2ELi4ENS5_IJNS4_1CILi1EEENSA_ILi2EEESB_EEEEENS5_IJNSA_ILi64EEESF_NSA_ILi128EEEEEENS_10tfloat32_tENS5_IJlSB_lEEESI_SJ_NS4_8TiledMMAINS4_8MMA_AtomIJNS4_17SM100_MMA_TF32_SSISI_SI_fLi64ELi64ELNS4_4UMMA5MajorE0ELSO_0ELNSN_7ScaleInE0ELSP_0EEEEEENS4_6LayoutINS5_IJSB_SB_SB_EEENS5_IJNSA_ILi0EEESU_SU_EEEEENS5_IJNS4_10UnderscoreESX_SX_EEEEENS4_23SM90_TMA_LOAD_MULTICASTENS4_14ComposedLayoutINS4_7SwizzleILi3ELi4ELi3EEENS4_18smem_ptr_flag_bitsILi32EEENSS_INS5_IJNSA_ILi8EEENSA_ILi32EEEEEENS5_IJS17_SB_EEEEEEEvNS4_8identityENS4_13SM90_TMA_LOADES1B_vS1C_EENS_8epilogue10collective18CollectiveEpilogueINS1F_23Sm100TmaWarpSpecializedILi3ELi2ELi16ELb1ELb0EEEJSH_NS5_IJNSS_ISF_SB_EENSS_IS17_SB_EEEEESI_SJ_SI_SJ_NS1F_6fusion15FusionCallbacksIS1J_NS1N_17LinearCombinationISI_fSI_fLNS_15FloatRoundStyleE2EEESH_S1M_JEEENS4_5SM1004TMEM4LOAD26SM100_TMEM_LOAD_16dp128b8xES1D_S1B_NS4_17SM75_U32x4_LDSM_NENS4_14SM90_TMA_STOREES1B_NS4_17SM90_U32x4_STSM_NENS4_39AutoVectorizingCopyWithAssumedAlignmentILi128EEEEEEvvEEEEvNT_6ParamsE)
	.align		4
        /*000c*/ 	.word	index@(__assertfail)
	.align		4
        /*0010*/ 	.word	0x00000000
	.align		4
        /*0014*/ 	.word	0xfffffffe
	.align		4
        /*0018*/ 	.word	0x00000000
	.align		4
        /*001c*/ 	.word	0xfffffffd
	.align		4
        /*0020*/ 	.word	0x00000000
	.align		4
        /*0024*/ 	.word	0xfffffffc


//--------------------- .nv.constant4             --------------------------
	.section	.nv.constant4,"a",@progbits
	.align	8
	.align		8
.nv.constant4:
        /*0000*/ 	.dword	__assertfail
	.align		8
        /*0008*/ 	.dword	__unnamed_1
	.align		8
        /*0010*/ 	.dword	__unnamed_2
	.align		8
        /*0018*/ 	.dword	_ZN40_INTERNAL_27dc58fc_4_k_cu_bd8ae3c3_346224cuda3std3__45__cpo5beginE
	.align		8
        /*0020*/ 	.dword	_ZN40_INTERNAL_27dc58fc_4_k_cu_bd8ae3c3_346224cuda3std3__45__cpo3endE
	.align		8
        /*0028*/ 	.dword	_ZN40_INTERNAL_27dc58fc_4_k_cu_bd8ae3c3_346224cuda3std3__45__cpo6cbeginE
	.align		8
        /*0030*/ 	.dword	_ZN40_INTERNAL_27dc58fc_4_k_cu_bd8ae3c3_346224cuda3std3__45__cpo4cendE
	.align		8
        /*0038*/ 	.dword	_ZN40_INTERNAL_27dc58fc_4_k_cu_bd8ae3c3_346224cuda3std3__442_GLOBAL__N__27dc58fc_4_k_cu_bd8ae3c3_346226ignoreE
	.align		8
        /*0040*/ 	.dword	_ZN40_INTERNAL_27dc58fc_4_k_cu_bd8ae3c3_346224cuda3std3__419piecewise_constructE
	.align		8
        /*0048*/ 	.dword	_ZN40_INTERNAL_27dc58fc_4_k_cu_bd8ae3c3_346224cuda3std3__48in_placeE
	.align		8
        /*0050*/ 	.dword	_ZN40_INTERNAL_27dc58fc_4_k_cu_bd8ae3c3_346224cuda3std6ranges3__45__cpo4swapE
	.align		8
        /*0058*/ 	.dword	_ZN40_INTERNAL_27dc58fc_4_k_cu_bd8ae3c3_346224cuda3std6ranges3__45__cpo9iter_moveE
	.align		8
        /*0060*/ 	.dword	_ZN40_INTERNAL_27dc58fc_4_k_cu_bd8ae3c3_346224cute7productE
	.align		8
        /*0068*/ 	.dword	_ZN40_INTERNAL_27dc58fc_4_k_cu_bd8ae3c3_346224cute1_E
	.align		8
        /*0070*/ 	.dword	$str$25
	.align		8
        /*0078*/ 	.dword	$str$26
	.align		8
        /*0080*/ 	.dword	$str$27
	.align		8
        /*0088*/ 	.dword	$str$28


//--------------------- .text._ZN7cutlass13device_kernelINS_4gemm6kernel13GemmUniversalIN4cute5tupleIJiiiiEEENS1_10collective13CollectiveMmaINS1_35MainloopSm100TmaUmmaWarpSpecializedILi3ELi2ELi4ENS5_IJNS4_1CILi1EEENSA_ILi2EEESB_EEEEENS5_IJNSA_ILi64EEESF_NSA_ILi128EEEEEENS_10tfloat32_tENS5_IJlSB_lEEESI_SJ_NS4_8TiledMMAINS4_8MMA_AtomIJNS4_17SM100_MMA_TF32_SSISI_SI_fLi64ELi64ELNS4_4UMMA5MajorE0ELSO_0ELNSN_7ScaleInE0ELSP_0EEEEEENS4_6LayoutINS5_IJSB_SB_SB_EEENS5_IJNSA_ILi0EEESU_SU_EEEEENS5_IJNS4_10UnderscoreESX_SX_EEEEENS4_23SM90_TMA_LOAD_MULTICASTENS4_14ComposedLayoutINS4_7SwizzleILi3ELi4ELi3EEENS4_18smem_ptr_flag_bitsILi32EEENSS_INS5_IJNSA_ILi8EEENSA_ILi32EEEEEENS5_IJS17_SB_EEEEEEEvNS4_8identityENS4_13SM90_TMA_LOADES1B_vS1C_EENS_8epilogue10collective18CollectiveEpilogueINS1F_23Sm100TmaWarpSpecializedILi3ELi2ELi16ELb1ELb0EEEJSH_NS5_IJNSS_ISF_SB_EENSS_IS17_SB_EEEEESI_SJ_SI_SJ_NS1F_6fusion15FusionCallbacksIS1J_NS1N_17LinearCombinationISI_fSI_fLNS_15FloatRoundStyleE2EEESH_S1M_JEEENS4_5SM1004TMEM4LOAD26SM100_TMEM_LOAD_16dp128b8xES1D_S1B_NS4_17SM75_U32x4_LDSM_NENS4_14SM90_TMA_STOREES1B_NS4_17SM90_U32x4_STSM_NENS4_39AutoVectorizingCopyWithAssumedAlignmentILi128EEEEEEvvEEEEvNT_6ParamsE --------------------------
	.section	.text._ZN7cutlass13device_kernelINS_4gemm6kernel13GemmUniversalIN4cute5tupleIJiiiiEEENS1_10collective13CollectiveMmaINS1_35MainloopSm100TmaUmmaWarpSpecializedILi3ELi2ELi4ENS5_IJNS4_1CILi1EEENSA_ILi2EEESB_EEEEENS5_IJNSA_ILi64EEESF_NSA_ILi128EEEEEENS_10tfloat32_tENS5_IJlSB_lEEESI_SJ_NS4_8TiledMMAINS4_8MMA_AtomIJNS4_17SM100_MMA_TF32_SSISI_SI_fLi64ELi64ELNS4_4UMMA5MajorE0ELSO_0ELNSN_7ScaleInE0ELSP_0EEEEEENS4_6LayoutINS5_IJSB_SB_SB_EEENS5_IJNSA_ILi0EEESU_SU_EEEEENS5_IJNS4_10UnderscoreESX_SX_EEEEENS4_23SM90_TMA_LOAD_MULTICASTENS4_14ComposedLayoutINS4_7SwizzleILi3ELi4ELi3EEENS4_18smem_ptr_flag_bitsILi32EEENSS_INS5_IJNSA_ILi8EEENSA_ILi32EEEEEENS5_IJS17_SB_EEEEEEEvNS4_8identityENS4_13SM90_TMA_LOADES1B_vS1C_EENS_8epilogue10collective18CollectiveEpilogueINS1F_23Sm100TmaWarpSpecializedILi3ELi2ELi16ELb1ELb0EEEJSH_NS5_IJNSS_ISF_SB_EENSS_IS17_SB_EEEEESI_SJ_SI_SJ_NS1F_6fusion15FusionCallbacksIS1J_NS1N_17LinearCombinationISI_fSI_fLNS_15FloatRoundStyleE2EEESH_S1M_JEEENS4_5SM1004TMEM4LOAD26SM100_TMEM_LOAD_16dp128b8xES1D_S1B_NS4_17SM75_U32x4_LDSM_NENS4_14SM90_TMA_STOREES1B_NS4_17SM90_U32x4_STSM_NENS4_39AutoVectorizingCopyWithAssumedAlignmentILi128EEEEEEvvEEEEvNT_6ParamsE,"ax",@progbits
	.align	128
.text._ZN7cutlass13device_kernelINS_4gemm6kernel13GemmUniversalIN4cute5tupleIJiiiiEEENS1_10collective13CollectiveMmaINS1_35MainloopSm100TmaUmmaWarpSpecializedILi3ELi2ELi4ENS5_IJNS4_1CILi1EEENSA_ILi2EEESB_EEEEENS5_IJNSA_ILi64EEESF_NSA_ILi128EEEEEENS_10tfloat32_tENS5_IJlSB_lEEESI_SJ_NS4_8TiledMMAINS4_8MMA_AtomIJNS4_17SM100_MMA_TF32_SSISI_SI_fLi64ELi64ELNS4_4UMMA5MajorE0ELSO_0ELNSN_7ScaleInE0ELSP_0EEEEEENS4_6LayoutINS5_IJSB_SB_SB_EEENS5_IJNSA_ILi0EEESU_SU_EEEEENS5_IJNS4_10UnderscoreESX_SX_EEEEENS4_23SM90_TMA_LOAD_MULTICASTENS4_14ComposedLayoutINS4_7SwizzleILi3ELi4ELi3EEENS4_18smem_ptr_flag_bitsILi32EEENSS_INS5_IJNSA_ILi8EEENSA_ILi32EEEEEENS5_IJS17_SB_EEEEEEEvNS4_8identityENS4_13SM90_TMA_LOADES1B_vS1C_EENS_8epilogue10collective18CollectiveEpilogueINS1F_23Sm100TmaWarpSpecializedILi3ELi2ELi16ELb1ELb0EEEJSH_NS5_IJNSS_ISF_SB_EENSS_IS17_SB_EEEEESI_SJ_SI_SJ_NS1F_6fusion15FusionCallbacksIS1J_NS1N_17LinearCombinationISI_fSI_fLNS_15FloatRoundStyleE2EEESH_S1M_JEEENS4_5SM1004TMEM4LOAD26SM100_TMEM_LOAD_16dp128b8xES1D_S1B_NS4_17SM75_U32x4_LDSM_NENS4_14SM90_TMA_STOREES1B_NS4_17SM90_U32x4_STSM_NENS4_39AutoVectorizingCopyWithAssumedAlignmentILi128EEEEEEvvEEEEvNT_6ParamsE:
        .type           _ZN7cutlass13device_kernelINS_4gemm6kernel13GemmUniversalIN4cute5tupleIJiiiiEEENS1_10collective13CollectiveMmaINS1_35MainloopSm100TmaUmmaWarpSpecializedILi3ELi2ELi4ENS5_IJNS4_1CILi1EEENSA_ILi2EEESB_EEEEENS5_IJNSA_ILi64EEESF_NSA_ILi128EEEEEENS_10tfloat32_tENS5_IJlSB_lEEESI_SJ_NS4_8TiledMMAINS4_8MMA_AtomIJNS4_17SM100_MMA_TF32_SSISI_SI_fLi64ELi64ELNS4_4UMMA5MajorE0ELSO_0ELNSN_7ScaleInE0ELSP_0EEEEEENS4_6LayoutINS5_IJSB_SB_SB_EEENS5_IJNSA_ILi0EEESU_SU_EEEEENS5_IJNS4_10UnderscoreESX_SX_EEEEENS4_23SM90_TMA_LOAD_MULTICASTENS4_14ComposedLayoutINS4_7SwizzleILi3ELi4ELi3EEENS4_18smem_ptr_flag_bitsILi32EEENSS_INS5_IJNSA_ILi8EEENSA_ILi32EEEEEENS5_IJS17_SB_EEEEEEEvNS4_8identityENS4_13SM90_TMA_LOADES1B_vS1C_EENS_8epilogue10collective18CollectiveEpilogueINS1F_23Sm100TmaWarpSpecializedILi3ELi2ELi16ELb1ELb0EEEJSH_NS5_IJNSS_ISF_SB_EENSS_IS17_SB_EEEEESI_SJ_SI_SJ_NS1F_6fusion15FusionCallbacksIS1J_NS1N_17LinearCombinationISI_fSI_fLNS_15FloatRoundStyleE2EEESH_S1M_JEEENS4_5SM1004TMEM4LOAD26SM100_TMEM_LOAD_16dp128b8xES1D_S1B_NS4_17SM75_U32x4_LDSM_NENS4_14SM90_TMA_STOREES1B_NS4_17SM90_U32x4_STSM_NENS4_39AutoVectorizingCopyWithAssumedAlignmentILi128EEEEEEvvEEEEvNT_6ParamsE,@function
        .size           _ZN7cutlass13device_kernelINS_4gemm6kernel13GemmUniversalIN4cute5tupleIJiiiiEEENS1_10collective13CollectiveMmaINS1_35MainloopSm100TmaUmmaWarpSpecializedILi3ELi2ELi4ENS5_IJNS4_1CILi1EEENSA_ILi2EEESB_EEEEENS5_IJNSA_ILi64EEESF_NSA_ILi128EEEEEENS_10tfloat32_tENS5_IJlSB_lEEESI_SJ_NS4_8TiledMMAINS4_8MMA_AtomIJNS4_17SM100_MMA_TF32_SSISI_SI_fLi64ELi64ELNS4_4UMMA5MajorE0ELSO_0ELNSN_7ScaleInE0ELSP_0EEEEEENS4_6LayoutINS5_IJSB_SB_SB_EEENS5_IJNSA_ILi0EEESU_SU_EEEEENS5_IJNS4_10UnderscoreESX_SX_EEEEENS4_23SM90_TMA_LOAD_MULTICASTENS4_14ComposedLayoutINS4_7SwizzleILi3ELi4ELi3EEENS4_18smem_ptr_flag_bitsILi32EEENSS_INS5_IJNSA_ILi8EEENSA_ILi32EEEEEENS5_IJS17_SB_EEEEEEEvNS4_8identityENS4_13SM90_TMA_LOADES1B_vS1C_EENS_8epilogue10collective18CollectiveEpilogueINS1F_23Sm100TmaWarpSpecializedILi3ELi2ELi16ELb1ELb0EEEJSH_NS5_IJNSS_ISF_SB_EENSS_IS17_SB_EEEEESI_SJ_SI_SJ_NS1F_6fusion15FusionCallbacksIS1J_NS1N_17LinearCombinationISI_fSI_fLNS_15FloatRoundStyleE2EEESH_S1M_JEEENS4_5SM1004TMEM4LOAD26SM100_TMEM_LOAD_16dp128b8xES1D_S1B_NS4_17SM75_U32x4_LDSM_NENS4_14SM90_TMA_STOREES1B_NS4_17SM90_U32x4_STSM_NENS4_39AutoVectorizingCopyWithAssumedAlignmentILi128EEEEEEvvEEEEvNT_6ParamsE,(.L_x_162 - _ZN7cutlass13device_kernelINS_4gemm6kernel13GemmUniversalIN4cute5tupleIJiiiiEEENS1_10collective13CollectiveMmaINS1_35MainloopSm100TmaUmmaWarpSpecializedILi3ELi2ELi4ENS5_IJNS4_1CILi1EEENSA_ILi2EEESB_EEEEENS5_IJNSA_ILi64EEESF_NSA_ILi128EEEEEENS_10tfloat32_tENS5_IJlSB_lEEESI_SJ_NS4_8TiledMMAINS4_8MMA_AtomIJNS4_17SM100_MMA_TF32_SSISI_SI_fLi64ELi64ELNS4_4UMMA5MajorE0ELSO_0ELNSN_7ScaleInE0ELSP_0EEEEEENS4_6LayoutINS5_IJSB_SB_SB_EEENS5_IJNSA_ILi0EEESU_SU_EEEEENS5_IJNS4_10UnderscoreESX_SX_EEEEENS4_23SM90_TMA_LOAD_MULTICASTENS4_14ComposedLayoutINS4_7SwizzleILi3ELi4ELi3EEENS4_18smem_ptr_flag_bitsILi32EEENSS_INS5_IJNSA_ILi8EEENSA_ILi32EEEEEENS5_IJS17_SB_EEEEEEEvNS4_8identityENS4_13SM90_TMA_LOADES1B_vS1C_EENS_8epilogue10collective18CollectiveEpilogueINS1F_23Sm100TmaWarpSpecializedILi3ELi2ELi16ELb1ELb0EEEJSH_NS5_IJNSS_ISF_SB_EENSS_IS17_SB_EEEEESI_SJ_SI_SJ_NS1F_6fusion15FusionCallbacksIS1J_NS1N_17LinearCombinationISI_fSI_fLNS_15FloatRoundStyleE2EEESH_S1M_JEEENS4_5SM1004TMEM4LOAD26SM100_TMEM_LOAD_16dp128b8xES1D_S1B_NS4_17SM75_U32x4_LDSM_NENS4_14SM90_TMA_STOREES1B_NS4_17SM90_U32x4_STSM_NENS4_39AutoVectorizingCopyWithAssumedAlignmentILi128EEEEEEvvEEEEvNT_6ParamsE)
        .other          _ZN7cutlass13device_kernelINS_4gemm6kernel13GemmUniversalIN4cute5tupleIJiiiiEEENS1_10collective13CollectiveMmaINS1_35MainloopSm100TmaUmmaWarpSpecializedILi3ELi2ELi4ENS5_IJNS4_1CILi1EEENSA_ILi2EEESB_EEEEENS5_IJNSA_ILi64EEESF_NSA_ILi128EEEEEENS_10tfloat32_tENS5_IJlSB_lEEESI_SJ_NS4_8TiledMMAINS4_8MMA_AtomIJNS4_17SM100_MMA_TF32_SSISI_SI_fLi64ELi64ELNS4_4UMMA5MajorE0ELSO_0ELNSN_7ScaleInE0ELSP_0EEEEEENS4_6LayoutINS5_IJSB_SB_SB_EEENS5_IJNSA_ILi0EEESU_SU_EEEEENS5_IJNS4_10UnderscoreESX_SX_EEEEENS4_23SM90_TMA_LOAD_MULTICASTENS4_14ComposedLayoutINS4_7SwizzleILi3ELi4ELi3EEENS4_18smem_ptr_flag_bitsILi32EEENSS_INS5_IJNSA_ILi8EEENSA_ILi32EEEEEENS5_IJS17_SB_EEEEEEEvNS4_8identityENS4_13SM90_TMA_LOADES1B_vS1C_EENS_8epilogue10collective18CollectiveEpilogueINS1F_23Sm100TmaWarpSpecializedILi3ELi2ELi16ELb1ELb0EEEJSH_NS5_IJNSS_ISF_SB_EENSS_IS17_SB_EEEEESI_SJ_SI_SJ_NS1F_6fusion15FusionCallbacksIS1J_NS1N_17LinearCombinationISI_fSI_fLNS_15FloatRoundStyleE2EEESH_S1M_JEEENS4_5SM1004TMEM4LOAD26SM100_TMEM_LOAD_16dp128b8xES1D_S1B_NS4_17SM75_U32x4_LDSM_NENS4_14SM90_TMA_STOREES1B_NS4_17SM90_U32x4_STSM_NENS4_39AutoVectorizingCopyWithAssumedAlignmentILi128EEEEEEvvEEEEvNT_6ParamsE,@"STO_CUDA_ENTRY STV_DEFAULT"
_ZN7cutlass13device_kernelINS_4gemm6kernel13GemmUniversalIN4cute5tupleIJiiiiEEENS1_10collective13CollectiveMmaINS1_35MainloopSm100TmaUmmaWarpSpecializedILi3ELi2ELi4ENS5_IJNS4_1CILi1EEENSA_ILi2EEESB_EEEEENS5_IJNSA_ILi64EEESF_NSA_ILi128EEEEEENS_10tfloat32_tENS5_IJlSB_lEEESI_SJ_NS4_8TiledMMAINS4_8MMA_AtomIJNS4_17SM100_MMA_TF32_SSISI_SI_fLi64ELi64ELNS4_4UMMA5MajorE0ELSO_0ELNSN_7ScaleInE0ELSP_0EEEEEENS4_6LayoutINS5_IJSB_SB_SB_EEENS5_IJNSA_ILi0EEESU_SU_EEEEENS5_IJNS4_10UnderscoreESX_SX_EEEEENS4_23SM90_TMA_LOAD_MULTICASTENS4_14ComposedLayoutINS4_7SwizzleILi3ELi4ELi3EEENS4_18smem_ptr_flag_bitsILi32EEENSS_INS5_IJNSA_ILi8EEENSA_ILi32EEEEEENS5_IJS17_SB_EEEEEEEvNS4_8identityENS4_13SM90_TMA_LOADES1B_vS1C_EENS_8epilogue10collective18CollectiveEpilogueINS1F_23Sm100TmaWarpSpecializedILi3ELi2ELi16ELb1ELb0EEEJSH_NS5_IJNSS_ISF_SB_EENSS_IS17_SB_EEEEESI_SJ_SI_SJ_NS1F_6fusion15FusionCallbacksIS1J_NS1N_17LinearCombinationISI_fSI_fLNS_15FloatRoundStyleE2EEESH_S1M_JEEENS4_5SM1004TMEM4LOAD26SM100_TMEM_LOAD_16dp128b8xES1D_S1B_NS4_17SM75_U32x4_LDSM_NENS4_14SM90_TMA_STOREES1B_NS4_17SM90_U32x4_STSM_NENS4_39AutoVectorizingCopyWithAssumedAlignmentILi128EEEEEEvvEEEEvNT_6ParamsE:
[----:B------:R-:W1:Y:S01]  /*0000*/  LDC R1, c[0x0][0x37c] ;  /* 0x0000df00ff017b82 */ /* 0x000e620000000800 */
[----:B------:R-:W2:Y:S01]  /*0010*/  S2R R64, SR_TID.X ;  /* 0x0000000000407919 */ /* 0x000ea20000002100 */
[----:B------:R-:W3:Y:S01]  /*0020*/  LDCU.64 UR8, c[0x0][0x890] ;  /* 0x00011200ff0877ac */ /* 0x000ee20008000a00 */
[----:B------:R-:W-:Y:S02]  /*0030*/  PRMT R53, RZ, 0x7610, R53 ;  /* 0x00007610ff357816 */ /* 0x000fe40000000035 */
[----:B------:R-:W-:Y:S01]  /*0040*/  ELECT P4, URZ, PT ;  /* 0x0000000000ff782f */ /* 0x000fe20003880000 */
[----:B---3--:R-:W-:-:S04]  /*0050*/  UISETP.NE.U32.AND UP0, UPT, UR8, URZ, UPT ;  /* 0x000000ff0800728c */ /* 0x008fc8000bf05070 */
[----:B------:R-:W-:Y:S01]  /*0060*/  UISETP.NE.AND.EX UP0, UPT, UR9, URZ, UPT, UP0 ;  /* 0x000000ff0900728c */ /* 0x000fe2000bf05300 */
[----:B--2---:R-:W-:-:S05]  /*0070*/  SHF.R.U32.HI R54, RZ, 0x5, R64 ;  /* 0x00000005ff367819 */ /* 0x004fca0000011640 */
[----:B------:R-:W2:Y:S02]  /*0080*/  SHFL.IDX PT, R0, R54, RZ, 0x1f ;  /* 0x00001fff36007589 */ /* 0x000ea400000e0000 */
[----:B--2---:R-:W-:Y:S01]  /*0090*/  R2UR UR22, R0 ;  /* 0x00000000001672ca */ /* 0x004fe200000e0000 */
[----:B-1----:R-:W-:-:S14]  /*00a0*/  BRA.U UP0, `(.L_x_0) ;  /* 0x0000000100307547 */ /* 0x002fdc000b800000 */
[----:B------:R-:W1:Y:S02]  /*00b0*/  LDCU.64 UR4, c[0x0][0x888] ;  /* 0x00011100ff0477ac */ /* 0x000e640008000a00 */
[----:B-1----:R-:W-:-:S04]  /*00c0*/  UISETP.NE.U32.AND UP0, UPT, UR4, URZ, UPT ;  /* 0x000000ff0400728c */ /* 0x002fc8000bf05070 */
[----:B------:R-:W-:-:S09]  /*00d0*/  UISETP.NE.AND.EX UP0, UPT, UR5, URZ, UPT, UP0 ;  /* 0x000000ff0500728c */ /* 0x000fd2000bf05300 */
[----:B------:R-:W-:Y:S05]  /*00e0*/  BRA.U !UP0, `(.L_x_1) ;  /* 0x0000000108147547 */ /* 0x000fea000b800000 */
[----:B------:R-:W1:Y:S01]  /*00f0*/  LDC.64 R26, c[0x0][0x888] ;  /* 0x00022200ff1a7b82 */ /* 0x000e620000000a00 */
[----:B------:R-:W1:Y:S02]  /*0100*/  LDCU.64 UR4, c[0x0][0x358] ;  /* 0x00006b00ff0477ac */ /* 0x000e640008000a00 */
[----:B-1----:R1:W5:Y:S01]  /*0110*/  LDG.E R26, desc[UR4][R26.64] ;  /* 0x000000041a1a7981 */ /* 0x002362000c1e1900 */
[----:B------:R-:W-:Y:S01]  /*0120*/  HFMA2 R53, -RZ, RZ, 0, 5.9604644775390625e-08 ;  /* 0x00000001ff357431 */ /* 0x000fe200000001ff */
[----:B------:R-:W-:Y:S05]  /*0130*/  BRA `(.L_x_0) ;  /* 0x00000000000c7947 */ /* 0x000fea0003800000 */
.L_x_1:
[----:B------:R-:W1:Y:S01]  /*0140*/  LDCU UR4, c[0x0][0x880] ;  /* 0x00011000ff0477ac */ /* 0x000e620008000800 */
[----:B------:R-:W-:Y:S01]  /*0150*/  HFMA2 R53, -RZ, RZ, 0, 5.9604644775390625e-08 ;  /* 0x00000001ff357431 */ /* 0x000fe200000001ff */
[----:B-1----:R-:W-:-:S07]  /*0160*/  MOV R26, UR4 ;  /* 0x00000004001a7c02 */ /* 0x002fce0008000f00 */
.L_x_0:
[----:B------:R-:W2:Y:S02]  /*0170*/  LDCU.64 UR4, c[0x0][0x8b0] ;  /* 0x00011600ff0477ac */ /* 0x000ea40008000a00 */
[----:B--2---:R-:W-:-:S04]  /*0180*/  UISETP.NE.U32.AND UP0, UPT, UR4, URZ, UPT ;  /* 0x000000ff0400728c */ /* 0x004fc8000bf05070 */
[----:B------:R-:W-:-:S09]  /*0190*/  UISETP.NE.AND.EX UP0, UPT, UR5, URZ, UPT, UP0 ;  /* 0x000000ff0500728c */ /* 0x000fd2000bf05300 */
[----:B------:R-:W-:Y:S05]  /*01a0*/  BRA.U UP0, `(.L_x_2) ;  /* 0x0000000100287547 */ /* 0x000fea000b800000 */
[----:B------:R-:W2:Y:S02]  /*01b0*/  LDCU.64 UR4, c[0x0][0x8a8] ;  /* 0x00011500ff0477ac */ /* 0x000ea40008000a00 */
[----:B--2---:R-:W-:-:S04]  /*01c0*/  UISETP.NE.U32.AND UP0, UPT, UR4, URZ, UPT ;  /* 0x000000ff0400728c */ /* 0x004fc8000bf05070 */
[----:B------:R-:W-:-:S09]  /*01d0*/  UISETP.NE.AND.EX UP0, UPT, UR5, URZ, UPT, UP0 ;  /* 0x000000ff0500728c */ /* 0x000fd2000bf05300 */
[----:B------:R-:W-:Y:S05]  /*01e0*/  BRA.U !UP0, `(.L_x_3) ;  /* 0x0000000108107547 */ /* 0x000fea000b800000 */
[----:B------:R-:W2:Y:S01]  /*01f0*/  LDC.64 R24, c[0x0][0x8a8] ;  /* 0x00022a00ff187b82 */ /* 0x000ea20000000a00 */
[----:B------:R-:W2:Y:S02]  /*0200*/  LDCU.64 UR4, c[0x0][0x358] ;  /* 0x00006b00ff0477ac */ /* 0x000ea40008000a00 */
[----:B--2---:R2:W5:Y:S01]  /*0210*/  LDG.E R24, desc[UR4][R24.64] ;  /* 0x0000000418187981 */ /* 0x004562000c1e1900 */
[----:B------:R-:W-:Y:S05]  /*0220*/  BRA `(.L_x_2) ;  /* 0x0000000000087947 */ /* 0x000fea0003800000 */
.L_x_3:
[----:B------:R-:W2:Y:S02]  /*0230*/  LDCU UR4, c[0x0][0x8a0] ;  /* 0x00011400ff0477ac */ /* 0x000ea40008000800 */
[----:B--2---:R-:W-:Y:S02]  /*0240*/  MOV R24, UR4 ;  /* 0x0000000400187c02 */ /* 0x004fe40008000f00 */
.L_x_2:
[----:B------:R-:W-:Y:S01]  /*0250*/  IMAD.U32 R0, RZ, RZ, UR22 ;  /* 0x00000016ff007e24 */ /* 0x000fe2000f8e00ff */
[----:B------:R-:W-:Y:S04]  /*0260*/  BSSY.RECONVERGENT B0, `(.L_x_4) ;  /* 0x000000c000007945 */ /* 0x000fe80003800200 */
[C---:B------:R-:W-:Y:S02]  /*0270*/  ISETP.NE.OR P1, PT, R0.reuse, 0x1, !P4 ;  /* 0x000000010000780c */ /* 0x040fe40006725670 */
[----:B------:R-:W-:-:S11]  /*0280*/  ISETP.NE.OR P0, PT, R0, 0x3, !P4 ;  /* 0x000000030000780c */ /* 0x000fd60006705670 */
[----:B------:R-:W-:Y:S05]  /*0290*/  @P1 BRA `(.L_x_5) ;  /* 0x0000000000201947 */ /* 0x000fea0003800000 */
[----:B------:R-:W3:Y:S02]  /*02a0*/  LDCU.64 UR4, c[0x0][0x348] ;  /* 0x00006900ff0477ac */ /* 0x000ee40008000a00 */
[----:B---3--:R-:W-:Y:S02]  /*02b0*/  UIADD3 UR6, UP1, UPT, UR4, 0x80, URZ ;  /* 0x0000008004067890 */ /* 0x008fe4000ff3e0ff */
[----:B------:R-:W-:Y:S02]  /*02c0*/  UIADD3 UR4, UP0, UPT, UR4, 0x180, URZ ;  /* 0x0000018004047890 */ /* 0x000fe4000ff1e0ff */
[----:B------:R-:W-:Y:S02]  /*02d0*/  UIADD3.X UR7, UPT, UPT, URZ, UR5, URZ, UP1, !UPT ;  /* 0x00000005ff077290 */ /* 0x000fe40008ffe4ff */
[----:B------:R-:W-:-:S07]  /*02e0*/  UIADD3.X UR5, UPT, UPT, URZ, UR5, URZ, UP0, !UPT ;  /* 0x00000005ff057290 */ /* 0x000fce00087fe4ff */
[----:B------:R3:W-:Y:S02]  /*02f0*/  UTMACCTL.PF [UR6] ;  /* 0x00000000060079b9 */ /* 0x0007e40008040000 */
[----:B------:R3:W-:Y:S02]  /*0300*/  UTMACCTL.PF [UR4] ;  /* 0x00000000040079b9 */ /* 0x0007e40008040000 */
[----:B---3--:R-:W-:Y:S01]  /*0310*/  NOP ;  /* 0x0000000000007918 */ /* 0x008fe20000000000 */
.L_x_5:
[----:B------:R-:W-:Y:S05]  /*0320*/  BSYNC.RECONVERGENT B0 ;  /* 0x0000000000007941 */ /* 0x000fea0003800200 */
.L_x_4:
[----:B------:R-:W-:Y:S04]  /*0330*/  BSSY.RECONVERGENT B0, `(.L_x_6) ;  /* 0x000000a000007945 */ /* 0x000fe80003800200 */
        /* <DEDUP_REMOVED lines=9> */
.L_x_7:
[----:B------:R-:W-:Y:S05]  /*03d0*/  BSYNC.RECONVERGENT B0 ;  /* 0x0000000000007941 */ /* 0x000fea0003800200 */
.L_x_6:
[----:B------:R-:W3:Y:S01]  /*03e0*/  LDCU.64 UR4, c[0x0][0x888] ;  /* 0x00011100ff0477ac */ /* 0x000ee20008000a00 */
[----:B------:R-:W-:Y:S02]  /*03f0*/  UISETP.EQ.U32.AND UP1, UPT, UR8, URZ, UPT ;  /* 0x000000ff0800728c */ /* 0x000fe4000bf22070 */
[----:B------:R-:W-:Y:S02]  /*0400*/  UPLOP3.LUT UP3, UPT, UPT, UPT, UPT, 0x80, 0x8 ;  /* 0x000000000008789c */ /* 0x000fe40003f6f070 */
[----:B---3--:R-:W-:-:S04]  /*0410*/  UISETP.NE.U32.AND UP0, UPT, UR4, URZ, UPT ;  /* 0x000000ff0400728c */ /* 0x008fc8000bf05070 */
[----:B------:R-:W-:-:S04]  /*0420*/  UISETP.NE.AND.EX UP0, UPT, UR5, URZ, UPT, UP0 ;  /* 0x000000ff0500728c */ /* 0x000fc8000bf05300 */
[----:B------:R-:W-:-:S04]  /*0430*/  UISETP.EQ.OR.EX UP2, UPT, UR9, URZ, !UP0, UP1 ;  /* 0x000000ff0900728c */ /* 0x000fc8000c742710 */
[----:B------:R-:W-:-:S06]  /*0440*/  UP2UR UR4, UPR, URZ, 0x4 ;  /* 0x00000004ff047883 */ /* 0x000fcc0008000000 */
[----:B------:R-:W-:Y:S01]  /*0450*/  MOV R57, UR4 ;  /* 0x0000000400397c02 */ /* 0x000fe20008000f00 */
[----:B------:R-:W-:Y:S06]  /*0460*/  BRA.U !UP2, `(.L_x_8) ;  /* 0x000000010a207547 */ /* 0x000fec000b800000 */
[----:B------:R-:W-:Y:S01]  /*0470*/  UISETP.NE.U32.AND UP1, UPT, UR8, URZ, UPT ;  /* 0x000000ff0800728c */ /* 0x000fe2000bf25070 */
[----:B-----5:R-:W-:Y:S01]  /*0480*/  FSETP.NEU.AND P0, PT, R26, RZ, PT ;  /* 0x000000ff1a00720b */ /* 0x020fe20003f0d000 */
[----:B------:R-:W-:Y:S02]  /*0490*/  USEL UR4, URZ, 0xffffffff, UP0 ;  /* 0xffffffffff047887 */ /* 0x000fe40008000000 */
[----:B------:R-:W-:-:S10]  /*04a0*/  UISETP.NE.AND.EX UP1, UPT, UR9, URZ, UPT, UP1 ;  /* 0x000000ff0900728c */ /* 0x000fd4000bf25310 */
[----:B------:R-:W-:Y:S01]  /*04b0*/  VOTEU.ANY UP0, P0 ;  /* 0x0000000000ff7886 */ /* 0x000fe20000000100 */
[----:B------:R-:W-:-:S04]  /*04c0*/  @!UP1 USEL UR4, URZ, 0xffffffff, UP0 ;  /* 0xffffffffff049887 */ /* 0x000fc80008000000 */
[----:B------:R-:W-:-:S04]  /*04d0*/  ULOP3.LUT UR4, UR4, 0x1, URZ, 0xc0, !UPT ;  /* 0x0000000104047892 */ /* 0x000fc8000f8ec0ff */
[----:B------:R-:W-:-:S11]  /*04e0*/  UISETP.NE.U32.AND UP3, UPT, UR4, 0x1, UPT ;  /* 0x000000010400788c */ /* 0x000fd6000bf65070 */
.L_x_8:
[----:B------:R-:W3:Y:S01]  /*04f0*/  SHFL.IDX PT, R2, R54, RZ, 0x1f ;  /* 0x00001fff36027589 */ /* 0x000ee200000e0000 */
[----:B------:R-:W-:-:S04]  /*0500*/  UISETP.NE.AND UP0, UPT, UR22, 0x2, UPT ;  /* 0x000000021600788c */ /* 0x000fc8000bf05270 */
[----:B------:R-:W-:Y:S01]  /*0510*/  USEL UR38, URZ, 0x1, UP0 ;  /* 0x00000001ff267887 */ /* 0x000fe20008000000 */
[----:B---3--:R-:W-:-:S13]  /*0520*/  ISETP.NE.AND P0, PT, R2, RZ, PT ;  /* 0x000000ff0200720c */ /* 0x008fda0003f05270 */
[----:B------:R-:W-:Y:S05]  /*0530*/  @P0 BRA `(.L_x_9) ;  /* 0x0000000000500947 */ /* 0x000fea0003800000 */
[----:B------:R-:W3:Y:S01]  /*0540*/  S2UR UR4, SR_CgaCtaId ;  /* 0x00000000000479c3 */ /* 0x000ee20000008800 */
[----:B------:R-:W-:Y:S01]  /*0550*/  UMOV UR5, 0x400 ;  /* 0x0000040000057882 */ /* 0x000fe20000000000 */
[----:B------:R-:W-:Y:S01]  /*0560*/  UMOV UR8, 0x1 ;  /* 0x0000000100087882 */ /* 0x000fe20000000000 */
[----:B------:R-:W-:Y:S01]  /*0570*/  UMOV UR6, 0x2 ;  /* 0x0000000200067882 */ /* 0x000fe20000000000 */
[----:B------:R-:W-:-:S04]  /*0580*/  UIADD3 UR8, UPT, UPT, -UR8, 0x100000, URZ ;  /* 0x0010000008087890 */ /* 0x000fc8000fffe1ff */
[----:B------:R-:W-:Y:S02]  /*0590*/  USHF.L.U32 UR9, UR8, 0xb, URZ ;  /* 0x0000000b08097899 */ /* 0x000fe400080006ff */
[----:B------:R-:W-:Y:S02]  /*05a0*/  USHF.L.U32 UR8, UR8, 0x1, URZ ;  /* 0x0000000108087899 */ /* 0x000fe400080006ff */
[----:B------:R-:W-:-:S04]  /*05b0*/  UIADD3 UR6, UPT, UPT, -UR6, 0x100000, URZ ;  /* 0x0010000006067890 */ /* 0x000fc8000fffe1ff */
[----:B------:R-:W-:Y:S02]  /*05c0*/  USHF.L.U32 UR7, UR6, 0xb, URZ ;  /* 0x0000000b06077899 */ /* 0x000fe400080006ff */
[----:B------:R-:W-:Y:S01]  /*05d0*/  USHF.L.U32 UR6, UR6, 0x1, URZ ;  /* 0x0000000106067899 */ /* 0x000fe200080006ff */
[----:B------:R-:W-:Y:S01]  /*05e0*/  ELECT P0, URZ, PT ;  /* 0x0000000000ff782f */ /* 0x000fe20003800000 */
[----:B---3--:R-:W-:Y:S01]  /*05f0*/  ULEA UR4, UR4, UR5, 0x18 ;  /* 0x0000000504047291 */ /* 0x008fe2000f8ec0ff */
[----:B------:R-:W3:Y:S11]  /*0600*/  FENCE.VIEW.ASYNC.S ;  /* 0x00000000000073c6 */ /* 0x000ef60000000000 */
[----:B---3--:R3:W4:Y:S01]  /*0610*/  SYNCS.EXCH.64 URZ, [UR4], UR8 ;  /* 0x0000000804ff75b2 */ /* 0x0087220008000100 */
[----:B------:R3:W1:Y:S01]  /*0620*/  SYNCS.EXCH.64 URZ, [UR4+0x18], UR6 ;  /* 0x0000180604ff75b2 */ /* 0x0006620008000100 */
[----:B------:R3:W1:Y:S01]  /*0630*/  SYNCS.EXCH.64 URZ, [UR4+0x8], UR8 ;  /* 0x0000080804ff75b2 */ /* 0x0006620008000100 */
[----:B------:R3:W1:Y:S01]  /*0640*/  SYNCS.EXCH.64 URZ, [UR4+0x20], UR6 ;  /* 0x0000200604ff75b2 */ /* 0x0006620008000100 */
[----:B------:R3:W1:Y:S01]  /*0650*/  SYNCS.EXCH.64 URZ, [UR4+0x10], UR8 ;  /* 0x0000100804ff75b2 */ /* 0x0006620008000100 */
[----:B------:R3:W1:Y:S01]  /*0660*/  SYNCS.EXCH.64 URZ, [UR4+0x28], UR6 ;  /* 0x0000280604ff75b2 */ /* 0x0006620008000100 */
[----:B------:R-:W-:Y:S01]  /*0670*/  NOP ;  /* 0x0000000000007918 */ /* 0x000fe20000000000 */
.L_x_9:
[----:B------:R-:W2:Y:S01]  /*0680*/  SHFL.IDX PT, R2, R54, RZ, 0x1f ;  /* 0x00001fff36027589 */ /* 0x000ea200000e0000 */
[----:B------:R-:W-:Y:S01]  /*0690*/  NOP ;  /* 0x0000000000007918 */ /* 0x000fe20000000000 */
[----:B--2---:R-:W-:-:S13]  /*06a0*/  ISETP.NE.AND P0, PT, R2, 0x1, PT ;  /* 0x000000010200780c */ /* 0x004fda0003f05270 */
[----:B------:R-:W-:Y:S05]  /*06b0*/  @P0 BRA `(.L_x_10) ;  /* 0x0000000000500947 */ /* 0x000fea0003800000 */
[----:B---3--:R-:W2:Y:S01]  /*06c0*/  S2UR UR4, SR_CgaCtaId ;  /* 0x00000000000479c3 */ /* 0x008ea20000008800 */
        /* <DEDUP_REMOVED lines=10> */
[----:B--2---:R-:W-:Y:S01]  /*0770*/  ULEA UR4, UR4, UR5, 0x18 ;  /* 0x0000000504047291 */ /* 0x004fe2000f8ec0ff */
[----:B------:R-:W2:Y:S11]  /*0780*/  FENCE.VIEW.ASYNC.S ;  /* 0x00000000000073c6 */ /* 0x000eb60000000000 */
[----:B--2---:R2:W3:Y:S01]  /*0790*/  SYNCS.EXCH.64 URZ, [UR4+0x30], UR8 ;  /* 0x0000300804ff75b2 */ /* 0x0044e20008000100 */
[----:B------:R2:W1:Y:S01]  /*07a0*/  SYNCS.EXCH.64 URZ, [UR4+0x48], UR6 ;  /* 0x0000480604ff75b2 */ /* 0x0004620008000100 */
[----:B------:R2:W1:Y:S01]  /*07b0*/  SYNCS.EXCH.64 URZ, [UR4+0x38], UR8 ;  /* 0x0000380804ff75b2 */ /* 0x0004620008000100 */
[----:B------:R2:W1:Y:S01]  /*07c0*/  SYNCS.EXCH.64 URZ, [UR4+0x50], UR6 ;  /* 0x0000500604ff75b2 */ /* 0x0004620008000100 */
[----:B------:R2:W1:Y:S01]  /*07d0*/  SYNCS.EXCH.64 URZ, [UR4+0x40], UR8 ;  /* 0x0000400804ff75b2 */ /* 0x0004620008000100 */
[----:B------:R2:W1:Y:S01]  /*07e0*/  SYNCS.EXCH.64 URZ, [UR4+0x58], UR6 ;  /* 0x0000580604ff75b2 */ /* 0x0004620008000100 */
[----:B------:R-:W-:Y:S01]  /*07f0*/  NOP ;  /* 0x0000000000007918 */ /* 0x000fe20000000000 */
.L_x_10:
[----:B------:R-:W4:Y:S01]  /*0800*/  SHFL.IDX PT, R2, R54, RZ, 0x1f ;  /* 0x00001fff36027589 */ /* 0x000f2200000e0000 */
[----:B------:R-:W-:Y:S01]  /*0810*/  NOP ;  /* 0x0000000000007918 */ /* 0x000fe20000000000 */
[----:B----4-:R-:W-:-:S13]  /*0820*/  ISETP.NE.AND P0, PT, R2, 0x3, PT ;  /* 0x000000030200780c */ /* 0x010fda0003f05270 */
[----:B------:R-:W-:Y:S05]  /*0830*/  @P0 BRA `(.L_x_11) ;  /* 0x0000000000300947 */ /* 0x000fea0003800000 */
[----:B--23--:R-:W2:Y:S01]  /*0840*/  S2UR UR6, SR_CgaCtaId ;  /* 0x00000000000679c3 */ /* 0x00cea20000008800 */
[----:B------:R-:W-:Y:S01]  /*0850*/  UMOV UR4, 0x400 ;  /* 0x0000040000047882 */ /* 0x000fe20000000000 */
[----:B------:R-:W-:Y:S01]  /*0860*/  UMOV UR5, 0x20 ;  /* 0x0000002000057882 */ /* 0x000fe20000000000 */
[----:B------:R-:W-:Y:S01]  /*0870*/  ELECT P0, URZ, PT ;  /* 0x0000000000ff782f */ /* 0x000fe20003800000 */
[----:B--2---:R-:W-:Y:S02]  /*0880*/  ULEA UR6, UR6, UR4, 0x18 ;  /* 0x0000000406067291 */ /* 0x004fe4000f8ec0ff */
[----:B------:R-:W-:-:S04]  /*0890*/  UIADD3 UR4, UPT, UPT, -UR5, 0x100000, URZ ;  /* 0x0010000005047890 */ /* 0x000fc8000fffe1ff */
[----:B------:R-:W-:Y:S02]  /*08a0*/  USHF.L.U32 UR5, UR4, 0xb, URZ ;  /* 0x0000000b04057899 */ /* 0x000fe400080006ff */
[----:B------:R-:W-:Y:S01]  /*08b0*/  USHF.L.U32 UR4, UR4, 0x1, URZ ;  /* 0x0000000104047899 */ /* 0x000fe200080006ff */
[----:B------:R-:W2:Y:S11]  /*08c0*/  FENCE.VIEW.ASYNC.S ;  /* 0x00000000000073c6 */ /* 0x000eb60000000000 */
[----:B--2---:R4:W2:Y:S01]  /*08d0*/  SYNCS.EXCH.64 URZ, [UR6+0x60], UR4 ;  /* 0x0000600406ff75b2 */ /* 0x0048a20008000100 */
[----:B------:R4:W3:Y:S02]  /*08e0*/  SYNCS.EXCH.64 URZ, [UR6+0x68], UR4 ;  /* 0x0000680406ff75b2 */ /* 0x0008e40008000100 */
[----:B----4-:R-:W-:Y:S01]  /*08f0*/  NOP ;  /* 0x0000000000007918 */ /* 0x010fe20000000000 */
.L_x_11:
[----:B------:R-:W4:Y:S01]  /*0900*/  SHFL.IDX PT, R2, R54, RZ, 0x1f ;  /* 0x00001fff36027589 */ /* 0x000f2200000e0000 */
[----:B------:R-:W-:Y:S01]  /*0910*/  NOP ;  /* 0x0000000000007918 */ /* 0x000fe20000000000 */
[----:B----4-:R-:W-:-:S13]  /*0920*/  ISETP.NE.AND P0, PT, R2, 0x4, PT ;  /* 0x000000040200780c */ /* 0x010fda0003f05270 */
[----:B------:R-:W-:Y:S05]  /*0930*/  @P0 BRA `(.L_x_12) ;  /* 0x00000000004c0947 */ /* 0x000fea0003800000 */
[----:B--23--:R-:W2:Y:S01]  /*0940*/  S2UR UR6, SR_CgaCtaId ;  /* 0x00000000000679c3 */ /* 0x00cea20000008800 */
[----:B------:R-:W-:Y:S01]  /*0950*/  UMOV UR4, 0x1e0 ;  /* 0x000001e000047882 */ /* 0x000fe20000000000 */
[----:B------:R-:W-:Y:S01]  /*0960*/  UMOV UR5, 0x400 ;  /* 0x0000040000057882 */ /* 0x000fe20000000000 */
[----:B------:R-:W-:Y:S01]  /*0970*/  USEL UR4, UR4, 0x1a0, UP3 ;  /* 0x000001a004047887 */ /* 0x000fe20009800000 */
[----:B------:R-:W-:Y:S01]  /*0980*/  UMOV UR8, 0x1 ;  /* 0x0000000100087882 */ /* 0x000fe20000000000 */
[----:B------:R-:W-:Y:S01]  /*0990*/  ELECT P0, URZ, PT ;  /* 0x0000000000ff782f */ /* 0x000fe20003800000 */
[----:B------:R-:W-:-:S04]  /*09a0*/  UIADD3 UR8, UPT, UPT, -UR8, 0x100000, URZ ;  /* 0x0010000008087890 */ /* 0x000fc8000fffe1ff */
[----:B------:R-:W-:Y:S02]  /*09b0*/  USHF.L.U32 UR9, UR8, 0xb, URZ ;  /* 0x0000000b08097899 */ /* 0x000fe400080006ff */
[----:B------:R-:W-:Y:S02]  /*09c0*/  USHF.L.U32 UR8, UR8, 0x1, URZ ;  /* 0x0000000108087899 */ /* 0x000fe400080006ff */
[----:B--2---:R-:W-:Y:S02]  /*09d0*/  ULEA UR6, UR6, UR5, 0x18 ;  /* 0x0000000506067291 */ /* 0x004fe4000f8ec0ff */
[----:B------:R-:W-:-:S04]  /*09e0*/  UIADD3 UR4, UPT, UPT, -UR4, 0x100000, URZ ;  /* 0x0010000004047890 */ /* 0x000fc8000fffe1ff */
[----:B------:R-:W-:Y:S02]  /*09f0*/  USHF.L.U32 UR5, UR4, 0xb, URZ ;  /* 0x0000000b04057899 */ /* 0x000fe400080006ff */
[----:B------:R-:W-:Y:S01]  /*0a00*/  USHF.L.U32 UR4, UR4, 0x1, URZ ;  /* 0x0000000104047899 */ /* 0x000fe200080006ff */
[----:B------:R-:W2:Y:S03]  /*0a10*/  FENCE.VIEW.ASYNC.S ;  /* 0x00000000000073c6 */ /* 0x000ea60000000000 */
[----:B--2---:R4:W2:Y:S08]  /*0a20*/  SYNCS.EXCH.64 URZ, [UR6+0x70], UR8 ;  /* 0x0000700806ff75b2 */ /* 0x0048b00008000100 */
[----:B------:R4:W3:Y:S01]  /*0a30*/  SYNCS.EXCH.64 URZ, [UR6+0x80], UR4 ;  /* 0x0000800406ff75b2 */ /* 0x0008e20008000100 */
[----:B------:R4:W1:Y:S01]  /*0a40*/  SYNCS.EXCH.64 URZ, [UR6+0x78], UR8 ;  /* 0x0000780806ff75b2 */ /* 0x0008620008000100 */
[----:B------:R4:W1:Y:S02]  /*0a50*/  SYNCS.EXCH.64 URZ, [UR6+0x88], UR4 ;  /* 0x0000880406ff75b2 */ /* 0x0008640008000100 */
[----:B----4-:R-:W-:Y:S01]  /*0a60*/  NOP ;  /* 0x0000000000007918 */ /* 0x010fe20000000000 */
.L_x_12:
[----:B------:R-:W4:Y:S01]  /*0a70*/  SHFL.IDX PT, R2, R54, RZ, 0x1f ;  /* 0x00001fff36027589 */ /* 0x000f2200000e0000 */
[----:B------:R-:W-:Y:S01]  /*0a80*/  NOP ;  /* 0x0000000000007918 */ /* 0x000fe20000000000 */
[----:B----4-:R-:W-:-:S13]  /*0a90*/  ISETP.NE.AND P0, PT, R2, 0x5, PT ;  /* 0x000000050200780c */ /* 0x010fda0003f05270 */
[----:B------:R-:W-:Y:S05]  /*0aa0*/  @P0 BRA `(.L_x_13) ;  /* 0x0000000000580947 */ /* 0x000fea0003800000 */
[----:B--23--:R-:W2:Y:S01]  /*0ab0*/  S2UR UR4, SR_CgaCtaId ;  /* 0x00000000000479c3 */ /* 0x00cea20000008800 */
        /* <DEDUP_REMOVED lines=12> */
[----:B--2---:R4:W2:Y:S01]  /*0b80*/  SYNCS.EXCH.64 URZ, [UR4+0x90], UR8 ;  /* 0x0000900804ff75b2 */ /* 0x0048a20008000100 */
[----:B------:R4:W3:Y:S01]  /*0b90*/  SYNCS.EXCH.64 URZ, [UR4+0xb0], UR6 ;  /* 0x0000b00604ff75b2 */ /* 0x0008e20008000100 */
[----:B------:R4:W1:Y:S01]  /*0ba0*/  SYNCS.EXCH.64 URZ, [UR4+0x98], UR8 ;  /* 0x0000980804ff75b2 */ /* 0x0008620008000100 */
[----:B------:R4:W1:Y:S01]  /*0bb0*/  SYNCS.EXCH.64 URZ, [UR4+0xb8], UR6 ;  /* 0x0000b80604ff75b2 */ /* 0x0008620008000100 */
[----:B------:R4:W1:Y:S01]  /*0bc0*/  SYNCS.EXCH.64 URZ, [UR4+0xa0], UR8 ;  /* 0x0000a00804ff75b2 */ /* 0x0008620008000100 */
[----:B------:R4:W1:Y:S01]  /*0bd0*/  SYNCS.EXCH.64 URZ, [UR4+0xc0], UR6 ;  /* 0x0000c00604ff75b2 */ /* 0x0008620008000100 */
[----:B------:R4:W1:Y:S01]  /*0be0*/  SYNCS.EXCH.64 URZ, [UR4+0xa8], UR8 ;  /* 0x0000a80804ff75b2 */ /* 0x0008620008000100 */
[----:B------:R4:W1:Y:S02]  /*0bf0*/  SYNCS.EXCH.64 URZ, [UR4+0xc8], UR6 ;  /* 0x0000c80604ff75b2 */ /* 0x0008640008000100 */
[----:B----4-:R-:W-:Y:S01]  /*0c00*/  NOP ;  /* 0x0000000000007918 */ /* 0x010fe20000000000 */
.L_x_13:
[----:B------:R-:W4:Y:S01]  /*0c10*/  SHFL.IDX PT, R2, R54, RZ, 0x1f ;  /* 0x00001fff36027589 */ /* 0x000f2200000e0000 */
[----:B------:R-:W1:Y:S01]  /*0c20*/  S2UR UR54, SR_CgaCtaId ;  /* 0x00000000003679c3 */ /* 0x000e620000008800 */
[----:B------:R-:W-:Y:S01]  /*0c30*/  NOP ;  /* 0x0000000000007918 */ /* 0x000fe20000000000 */
[----:B----4-:R-:W-:-:S13]  /*0c40*/  ISETP.NE.AND P0, PT, R2, 0x3, PT ;  /* 0x000000030200780c */ /* 0x010fda0003f05270 */
[----:B-1----:R-:W-:Y:S05]  /*0c50*/  @P0 BRA `(.L_x_14) ;  /* 0x0000000000340947 */ /* 0x002fea0003800000 */
[----:B--23--:R-:W-:Y:S01]  /*0c60*/  UMOV UR4, 0x400 ;  /* 0x0000040000047882 */ /* 0x00cfe20000000000 */
[----:B------:R-:W-:Y:S01]  /*0c70*/  UMOV UR6, 0x20 ;  /* 0x0000002000067882 */ /* 0x000fe20000000000 */
[----:B------:R-:W-:Y:S02]  /*0c80*/  ULEA UR4, UR54, UR4, 0x18 ;  /* 0x0000000436047291 */ /* 0x000fe4000f8ec0ff */
[----:B------:R-:W-:-:S04]  /*0c90*/  UIADD3 UR6, UPT, UPT, -UR6, 0x100000, URZ ;  /* 0x0010000006067890 */ /* 0x000fc8000fffe1ff */
[----:B------:R-:W-:Y:S02]  /*0ca0*/  USHF.L.U32 UR7, UR6, 0xb, URZ ;  /* 0x0000000b06077899 */ /* 0x000fe400080006ff */
[----:B------:R-:W-:Y:S01]  /*0cb0*/  USHF.L.U32 UR6, UR6, 0x1, URZ ;  /* 0x0000000106067899 */ /* 0x000fe200080006ff */
[----:B------:R-:W-:Y:S01]  /*0cc0*/  ELECT P0, URZ, PT ;  /* 0x0000000000ff782f */ /* 0x000fe20003800000 */
[----:B------:R-:W1:Y:S10]  /*0cd0*/  FENCE.VIEW.ASYNC.S ;  /* 0x00000000000073c6 */ /* 0x000e740000000000 */
[----:B-1----:R1:W4:Y:S01]  /*0ce0*/  SYNCS.EXCH.64 URZ, [UR4+0xd0], UR6 ;  /* 0x0000d00604ff75b2 */ /* 0x0023220008000100 */
[----:B------:R1:W2:Y:S01]  /*0cf0*/  SYNCS.EXCH.64 URZ, [UR4+0xe0], UR6 ;  /* 0x0000e00604ff75b2 */ /* 0x0002a20008000100 */
[----:B------:R1:W3:Y:S01]  /*0d00*/  SYNCS.EXCH.64 URZ, [UR4+0xd8], UR6 ;  /* 0x0000d80604ff75b2 */ /* 0x0002e20008000100 */
[----:B------:R1:W1:Y:S01]  /*0d10*/  SYNCS.EXCH.64 URZ, [UR4+0xe8], UR6 ;  /* 0x0000e80604ff75b2 */ /* 0x0002620008000100 */
[----:B------:R-:W-:Y:S01]  /*0d20*/  NOP ;  /* 0x0000000000007918 */ /* 0x000fe20000000000 */
.L_x_14:
[----:B-123--:R-:W1:Y:S01]  /*0d30*/  LDCU UR4, c[0x0][0x36c] ;  /* 0x00006d80ff0477ac */ /* 0x00ee620008000800 */
[----:B------:R-:W-:Y:S01]  /*0d40*/  ISETP.NE.OR P4, PT, R0, 0x2, !P4 ;  /* 0x000000020000780c */ /* 0x000fe20006785670 */
[----:B------:R-:W-:Y:S01]  /*0d50*/  NOP ;  /* 0x0000000000007918 */ /* 0x000fe20000000000 */
[----:B------:R-:W-:Y:S01]  /*0d60*/  LOP3.LUT R0, R64, 0x1f, RZ, 0xc0, !PT ;  /* 0x0000001f40007812 */ /* 0x000fe200078ec0ff */
[----:B------:R-:W-:Y:S02]  /*0d70*/  UISETP.NE.AND UP4, UPT, UR22, URZ, UPT ;  /* 0x000000ff1600728c */ /* 0x000fe4000bf85270 */
[----:B-1----:R-:W-:-:S09]  /*0d80*/  UISETP.EQ.U32.AND UP5, UPT, UR4, 0x1, UPT ;  /* 0x000000010400788c */ /* 0x002fd2000bfa2070 */
[----:B------:R-:W-:Y:S05]  /*0d90*/  BRA.U !UP5, `(.L_x_15) ;  /* 0x000000010d087547 */ /* 0x000fea000b800000 */
[----:B----4-:R-:W-:Y:S01]  /*0da0*/  UCGABAR_ARV ;  /* 0x00000000000079c7 */ /* 0x010fe20008000000 */
[----:B------:R-:W-:Y:S05]  /*0db0*/  BRA `(.L_x_16) ;  /* 0x0000000000047947 */ /* 0x000fea0003800000 */
.L_x_15:
[----:B----4-:R-:W-:Y:S01]  /*0dc0*/  NOP ;  /* 0x0000000000007918 */ /* 0x010fe20000000000 */
.L_x_16:
[----:B------:R-:W1:Y:S01]  /*0dd0*/  S2UR UR7, SR_CTAID.X ;  /* 0x00000000000779c3 */ /* 0x000e620000002500 */
[----:B------:R-:W-:-:S05]  /*0de0*/  CS2R.32 R56, SR_CgaSize ;  /* 0x0000000000387805 */ /* 0x000fca0000008a00 */
[----:B------:R-:W-:-:S05]  /*0df0*/  IMAD R56, R56, -0xa0, RZ ;  /* 0xffffff6038387824 */ /* 0x000fca00078e02ff */
[----:B------:R-:W-:-:S14]  /*0e00*/  R2UR UR5, R56 ;  /* 0x00000000380572ca */ /* 0x000fdc00000e0000 */
[----:B------:R-:W2:Y:S01]  /*0e10*/  LDCU UR5, c[0x0][UR5+0x2b0] ;  /* 0x00005600050577ac */ /* 0x000ea20008000800 */
[----:B------:R-:W-:-:S05]  /*0e20*/  CS2R.32 R56, SR_CgaSize ;  /* 0x0000000000387805 */ /* 0x000fca0000008a00 */
[----:B------:R-:W-:-:S05]  /*0e30*/  IMAD R56, R56, -0xa0, RZ ;  /* 0xffffff6038387824 */ /* 0x000fca00078e02ff */
[----:B------:R-:W-:-:S14]  /*0e40*/  R2UR UR4, R56 ;  /* 0x00000000380472ca */ /* 0x000fdc00000e0000 */
[----:B------:R-:W3:Y:S01]  /*0e50*/  LDCU UR4, c[0x0][UR4+0x2b4] ;  /* 0x00005680040477ac */ /* 0x000ee20008000800 */
[----:B------:R-:W4:Y:S01]  /*0e60*/  S2UR UR8, SR_CTAID.Y ;  /* 0x00000000000879c3 */ /* 0x000f220000002600 */
[----:B------:R-:W-:-:S05]  /*0e70*/  CS2R.32 R56, SR_CgaSize ;  /* 0x0000000000387805 */ /* 0x000fca0000008a00 */
[----:B------:R-:W-:-:S05]  /*0e80*/  IMAD R56, R56, -0xa0, RZ ;  /* 0xffffff6038387824 */ /* 0x000fca00078e02ff */
[----:B------:R-:W-:-:S14]  /*0e90*/  R2UR UR9, R56 ;  /* 0x00000000380972ca */ /* 0x000fdc00000e0000 */
[----:B------:R-:W3:Y:S01]  /*0ea0*/  LDCU UR9, c[0x0][UR9+0x2a0] ;  /* 0x00005400090977ac */ /* 0x000ee20008000800 */
[----:B------:R-:W-:-:S05]  /*0eb0*/  CS2R.32 R56, SR_CgaSize ;  /* 0x0000000000387805 */ /* 0x000fca0000008a00 */
[----:B------:R-:W-:-:S05]  /*0ec0*/  IMAD R56, R56, -0xa0, RZ ;  /* 0xffffff6038387824 */ /* 0x000fca00078e02ff */
[----:B------:R-:W-:-:S14]  /*0ed0*/  R2UR UR10, R56 ;  /* 0x00000000380a72ca */ /* 0x000fdc00000e0000 */
[----:B------:R-:W3:Y:S01]  /*0ee0*/  LDCU UR10, c[0x0][UR10+0x2a4] ;  /* 0x000054800a0a77ac */ /* 0x000ee20008000800 */
[----:B------:R-:W3:Y:S01]  /*0ef0*/  S2UR UR60, SR_CTAID.Z ;  /* 0x00000000003c79c3 */ /* 0x000ee20000002700 */
[----:B------:R-:W3:Y:S01]  /*0f00*/  LDCU UR23, c[0x0][0xb24] ;  /* 0x00016480ff1777ac */ /* 0x000ee20008000800 */
[----:B------:R-:W3:Y:S01]  /*0f10*/  LDCU UR39, c[0x0][0xb24] ;  /* 0x00016480ff2777ac */ /* 0x000ee20008000800 */
[----:B-1----:R-:W-:Y:S01]  /*0f20*/  I2FP.F32.U32 R3, UR7 ;  /* 0x0000000700037c45 */ /* 0x002fe20008201000 */
[----:B------:R-:W1:Y:S04]  /*0f30*/  LDCU UR26, c[0x0][0xb30] ;  /* 0x00016600ff1a77ac */ /* 0x000e680008000800 */
[----:B--2---:R-:W-:Y:S01]  /*0f40*/  FMUL R3, R3, UR5 ;  /* 0x0000000503037c20 */ /* 0x004fe20008400000 */
[----:B------:R-:W-:Y:S01]  /*0f50*/  USHF.L.U32 UR37, UR54, 0xa, URZ ;  /* 0x0000000a36257899 */ /* 0x000fe200080006ff */
[----:B----4-:R-:W-:Y:S01]  /*0f60*/  I2FP.F32.U32 R2, UR8 ;  /* 0x0000000800027c45 */ /* 0x010fe20008201000 */
[----:B------:R-:W-:Y:S01]  /*0f70*/  UMOV UR25, UR7 ;  /* 0x0000000700197c82 */ /* 0x000fe20008000000 */
[----:B------:R-:W-:-:S02]  /*0f80*/  UMOV UR27, UR8 ;  /* 0x00000008001b7c82 */ /* 0x000fc40008000000 */
[----:B------:R-:W2:Y:S01]  /*0f90*/  F2I.U32.TRUNC.NTZ R3, R3 ;  /* 0x0000000300037305 */ /* 0x000ea2000020f000 */
[----:B---3--:R-:W-:Y:S01]  /*0fa0*/  UISETP.GE.AND UP2, UPT, UR23, 0x1, UPT ;  /* 0x000000011700788c */ /* 0x008fe2000bf46270 */
[----:B------:R-:W-:-:S06]  /*0fb0*/  FMUL R2, R2, UR4 ;  /* 0x0000000402027c20 */ /* 0x000fcc0008400000 */
[----:B------:R-:W3:Y:S01]  /*0fc0*/  F2I.U32.TRUNC.NTZ R2, R2 ;  /* 0x0000000200027305 */ /* 0x000ee2000020f000 */
[----:B--2---:R-:W-:Y:S02]  /*0fd0*/  R2UR UR4, R3 ;  /* 0x00000000030472ca */ /* 0x004fe400000e0000 */
[----:B---3--:R-:W-:Y:S02]  /*0fe0*/  R2UR UR6, R2 ;  /* 0x00000000020672ca */ /* 0x008fe400000e0000 */
[----:B------:R-:W-:-:S09]  /*0ff0*/  PRMT R2, RZ, 0x7610, R2 ;  /* 0x00007610ff027816 */ /* 0x000fd20000000002 */
[----:B------:R-:W-:-:S04]  /*1000*/  UIADD3 UR5, UPT, UPT, -UR4, URZ, URZ ;  /* 0x000000ff04057290 */ /* 0x000fc8000fffe1ff */
[----:B------:R-:W-:Y:S02]  /*1010*/  UIMAD UR5, UR9, UR5, UR7 ;  /* 0x00000005090572a4 */ /* 0x000fe4000f8e0207 */
[----:B------:R-:W-:-:S04]  /*1020*/  UIADD3 UR4, UPT, UPT, -UR6, URZ, URZ ;  /* 0x000000ff06047290 */ /* 0x000fc8000fffe1ff */
[----:B------:R-:W-:Y:S01]  /*1030*/  IMAD.U32 R56, RZ, RZ, UR5 ;  /* 0x00000005ff387e24 */ /* 0x000fe2000f8e00ff */
[----:B------:R-:W-:-:S06]  /*1040*/  UIMAD UR4, UR10, UR4, UR8 ;  /* 0x000000040a0472a4 */ /* 0x000fcc000f8e0208 */
[----:B------:R-:W-:Y:S01]  /*1050*/  IMAD.U32 R55, RZ, RZ, UR4 ;  /* 0x00000004ff377e24 */ /* 0x000fe2000f8e00ff */
[----:B-1----:R-:W-:Y:S06]  /*1060*/  BRA.U UP4, `(.L_x_17) ;  /* 0x00000001042c7547 */ /* 0x002fec000b800000 */
[----:B------:R-:W-:Y:S02]  /*1070*/  R2UR UR5, R55 ;  /* 0x00000000370572ca */ /* 0x000fe400000e0000 */
[----:B------:R-:W-:-:S11]  /*1080*/  R2UR UR4, R56 ;  /* 0x00000000380472ca */ /* 0x000fd600000e0000 */
[----:B------:R-:W-:Y:S02]  /*1090*/  UISETP.NE.AND UP0, UPT, UR5, URZ, UPT ;  /* 0x000000ff0500728c */ /* 0x000fe4000bf05270 */
[----:B------:R-:W-:Y:S02]  /*10a0*/  UISETP.NE.AND UP1, UPT, UR5, 0x1, UPT ;  /* 0x000000010500788c */ /* 0x000fe4000bf25270 */
[----:B------:R-:W-:-:S04]  /*10b0*/  UISETP.EQ.OR UP0, UPT, UR4, URZ, !UP0 ;  /* 0x000000ff0400728c */ /* 0x000fc8000c702670 */
[----:B------:R-:W-:Y:S02]  /*10c0*/  USEL UR5, URZ, 0x1, !UP0 ;  /* 0x00000001ff057887 */ /* 0x000fe4000c000000 */
[----:B------:R-:W-:Y:S02]  /*10d0*/  UISETP.NE.AND UP0, UPT, UR4, URZ, UPT ;  /* 0x000000ff0400728c */ /* 0x000fe4000bf05270 */
[----:B------:R-:W-:-:S04]  /*10e0*/  USEL UR4, URZ, 0x2, UP1 ;  /* 0x00000002ff047887 */ /* 0x000fc80008800000 */
[----:B------:R-:W-:-:S04]  /*10f0*/  USEL UR4, UR4, 0x2, UP0 ;  /* 0x0000000204047887 */ /* 0x000fc80008000000 */
[----:B------:R-:W-:-:S06]  /*1100*/  UIADD3 UR4, UPT, UPT, UR5, UR4, URZ ;  /* 0x0000000405047290 */ /* 0x000fcc000fffe0ff */
[----:B------:R-:W-:Y:S02]  /*1110*/  IMAD.U32 R2, RZ, RZ, UR4 ;  /* 0x00000004ff027e24 */ /* 0x000fe4000f8e00ff */
.L_x_17:
[----:B------:R-:W-:Y:S05]  /*1120*/  BRA.U !UP2, `(.L_x_18) ;  /* 0x000000010ad47547 */ /* 0x000fea000b800000 */
[----:B------:R-:W1:Y:S01]  /*1130*/  LDCU.128 UR12, c[0x0][0xb10] ;  /* 0x00016200ff0c77ac */ /* 0x000e620008000c00 */
[----:B------:R-:W2:Y:S01]  /*1140*/  LDCU UR6, c[0x0][0x370] ;  /* 0x00006e00ff0677ac */ /* 0x000ea20008000800 */
[----:B------:R-:W3:Y:S01]  /*1150*/  LDCU UR5, c[0x0][0x374] ;  /* 0x00006e80ff0577ac */ /* 0x000ee20008000800 */
[----:B------:R-:W4:Y:S01]  /*1160*/  LDCU UR24, c[0x0][0xb0c] ;  /* 0x00016180ff1877ac */ /* 0x000f220008000800 */
[----:B------:R-:W4:Y:S01]  /*1170*/  LDCU UR4, c[0x0][0xb20] ;  /* 0x00016400ff0477ac */ /* 0x000f220008000800 */
[----:B------:R-:W4:Y:S01]  /*1180*/  LDCU.64 UR8, c[0x0][0xb28] ;  /* 0x00016500ff0877ac */ /* 0x000f220008000a00 */
[----:B-1----:R-:W-:Y:S02]  /*1190*/  UISETP.NE.AND UP0, UPT, UR14, 0x1, UPT ;  /* 0x000000010e00788c */ /* 0x002fe4000bf05270 */
[----:B---3--:R-:W-:Y:S02]  /*11a0*/  UIMAD.WIDE.U32 UR10, UR5, UR15, URZ ;  /* 0x0000000f050a72a5 */ /* 0x008fe4000f8e00ff */
[----:B--2---:R-:W-:-:S02]  /*11b0*/  UIMAD.WIDE.U32 UR18, UR6, UR12, URZ ;  /* 0x0000000c061272a5 */ /* 0x004fc4000f8e00ff */
[----:B----4-:R-:W-:Y:S02]  /*11c0*/  UISETP.NE.AND UP1, UPT, UR24, 0x1, UPT ;  /* 0x000000011800788c */ /* 0x010fe4000bf25270 */
[----:B------:R-:W-:Y:S01]  /*11d0*/  UISETP.NE.AND UP2, UPT, UR23, 0x1, UPT ;  /* 0x000000011700788c */ /* 0x000fe2000bf45270 */
[----:B------:R-:W-:Y:S02]  /*11e0*/  UMOV UR10, UR11 ;  /* 0x0000000b000a7c82 */ /* 0x000fe40008000000 */
[----:B------:R-:W-:Y:S01]  /*11f0*/  UMOV UR18, UR19 ;  /* 0x0000001300127c82 */ /* 0x000fe20008000000 */
[----:B------:R-:W-:Y:S02]  /*1200*/  @UP0 USHF.R.U32.HI UR5, URZ, UR4, UR10 ;  /* 0x00000004ff050299 */ /* 0x000fe4000801160a */
[----:B------:R-:W-:Y:S02]  /*1210*/  UIMAD.WIDE.U32 UR20, UR27, UR15, URZ ;  /* 0x0000000f1b1472a5 */ /* 0x000fe4000f8e00ff */
[----:B------:R-:W-:-:S02]  /*1220*/  UIMAD.WIDE.U32 UR10, UR5, UR8, URZ ;  /* 0x00000008050a72a5 */ /* 0x000fc4000f8e00ff */
[----:B------:R-:W-:Y:S02]  /*1230*/  @UP1 USHF.R.U32.HI UR6, URZ, UR13, UR18 ;  /* 0x0000000dff061299 */ /* 0x000fe40008011612 */
[----:B------:R-:W-:Y:S02]  /*1240*/  UIMAD.WIDE.U32 UR16, UR25, UR12, URZ ;  /* 0x0000000c191072a5 */ /* 0x000fe4000f8e00ff */
[----:B------:R-:W-:Y:S01]  /*1250*/  UIMAD.WIDE.U32 UR18, UR6, UR8, URZ ;  /* 0x00000008061272a5 */ /* 0x000fe2000f8e00ff */
[----:B------:R-:W-:Y:S01]  /*1260*/  UMOV UR20, UR21 ;  /* 0x0000001500147c82 */ /* 0x000fe20008000000 */
[----:B------:R-:W-:Y:S01]  /*1270*/  UMOV UR10, UR11 ;  /* 0x0000000b000a7c82 */ /* 0x000fe20008000000 */
[----:B------:R-:W-:Y:S02]  /*1280*/  USHF.R.U32.HI UR20, URZ, UR4, UR20 ;  /* 0x00000004ff147299 */ /* 0x000fe40008011614 */
[----:B------:R-:W-:Y:S02]  /*1290*/  @UP2 USHF.R.U32.HI UR5, URZ, UR9, UR10 ;  /* 0x00000009ff052299 */ /* 0x000fe4000801160a */
[----:B------:R-:W-:Y:S01]  /*12a0*/  UMOV UR7, UR19 ;  /* 0x0000001300077c82 */ /* 0x000fe20008000000 */
[----:B------:R-:W-:Y:S01]  /*12b0*/  UMOV UR16, UR17 ;  /* 0x0000001100107c82 */ /* 0x000fe20008000000 */
[----:B------:R-:W-:-:S02]  /*12c0*/  @UP2 USHF.R.U32.HI UR6, URZ, UR9, UR7 ;  /* 0x00000009ff062299 */ /* 0x000fc40008011607 */
[----:B------:R-:W-:Y:S02]  /*12d0*/  USHF.R.U32.HI UR13, URZ, UR13, UR16 ;  /* 0x0000000dff0d7299 */ /* 0x000fe40008011610 */
[----:B------:R-:W-:Y:S02]  /*12e0*/  USEL UR4, UR27, UR20, !UP0 ;  /* 0x000000141b047287 */ /* 0x000fe4000c000000 */
[----:B------:R-:W-:Y:S02]  /*12f0*/  UIMAD UR7, UR5, UR23, URZ ;  /* 0x00000017050772a4 */ /* 0x000fe4000f8e02ff */
[----:B------:R-:W-:Y:S02]  /*1300*/  USEL UR5, UR25, UR13, !UP1 ;  /* 0x0000000d19057287 */ /* 0x000fe4000c800000 */
[----:B------:R-:W-:Y:S02]  /*1310*/  UIMAD UR12, UR6, UR23, URZ ;  /* 0x00000017060c72a4 */ /* 0x000fe4000f8e02ff */
[----:B------:R-:W-:-:S02]  /*1320*/  UISETP.GE.AND UP0, UPT, UR4, UR7, UPT ;  /* 0x000000070400728c */ /* 0x000fc4000bf06270 */
[----:B------:R-:W-:Y:S02]  /*1330*/  UIMAD.WIDE.U32 UR10, UR4, UR8, URZ ;  /* 0x00000008040a72a5 */ /* 0x000fe4000f8e00ff */
[----:B------:R-:W-:Y:S02]  /*1340*/  UISETP.GE.OR UP0, UPT, UR5, UR12, UP0 ;  /* 0x0000000c0500728c */ /* 0x000fe40008706670 */
[----:B------:R-:W-:Y:S02]  /*1350*/  UIMAD.WIDE.U32 UR12, UR5, UR8, URZ ;  /* 0x00000008050c72a5 */ /* 0x000fe4000f8e00ff */
[----:B------:R-:W-:Y:S01]  /*1360*/  UIADD3 UR10, UPT, UPT, -UR4, URZ, URZ ;  /* 0x000000ff040a7290 */ /* 0x000fe2000fffe1ff */
[----:B------:R-:W-:Y:S01]  /*1370*/  UMOV UR8, UR11 ;  /* 0x0000000b00087c82 */ /* 0x000fe20008000000 */
[----:B------:R-:W-:Y:S02]  /*1380*/  UIADD3 UR11, UPT, UPT, -UR5, URZ, URZ ;  /* 0x000000ff050b7290 */ /* 0x000fe4000fffe1ff */
[----:B------:R-:W-:-:S03]  /*1390*/  USHF.R.U32.HI UR8, URZ, UR9, UR8 ;  /* 0x00000009ff087299 */ /* 0x000fc60008011608 */
[----:B------:R-:W-:Y:S01]  /*13a0*/  @!UP0 UMOV UR7, UR13 ;  /* 0x0000000d00078c82 */ /* 0x000fe20008000000 */
[----:B------:R-:W-:Y:S02]  /*13b0*/  UIMAD UR27, UR14, UR10, UR27 ;  /* 0x0000000a0e1b72a4 */ /* 0x000fe4000f8e021b */
[----:B------:R-:W-:Y:S02]  /*13c0*/  USEL UR8, UR4, UR8, !UP2 ;  /* 0x0000000804087287 */ /* 0x000fe4000d000000 */
[----:B------:R-:W-:Y:S02]  /*13d0*/  @!UP0 USHF.R.U32.HI UR7, URZ, UR9, UR7 ;  /* 0x00000009ff078299 */ /* 0x000fe40008011607 */
[----:B------:R-:W-:Y:S02]  /*13e0*/  UIADD3 UR9, UPT, UPT, -UR8, URZ, URZ ;  /* 0x000000ff08097290 */ /* 0x000fe4000fffe1ff */
[----:B------:R-:W-:Y:S02]  /*13f0*/  @!UP0 USEL UR7, UR5, UR7, !UP2 ;  /* 0x0000000705078287 */ /* 0x000fe4000d000000 */
[----:B------:R-:W-:-:S02]  /*1400*/  UIMAD UR9, UR23, UR9, UR4 ;  /* 0x00000009170972a4 */ /* 0x000fc4000f8e0204 */
[----:B------:R-:W-:Y:S02]  /*1410*/  @!UP0 UIADD3 UR8, UPT, UPT, UR8, -UR7, URZ ;  /* 0x8000000708088290 */ /* 0x000fe4000fffe0ff */
[----:B------:R-:W-:Y:S02]  /*1420*/  @!UP0 UIMAD UR6, UR9, UR6, UR7 ;  /* 0x00000006090682a4 */ /* 0x000fe4000f8e0207 */
[----:B------:R-:W-:Y:S02]  /*1430*/  @!UP0 UIMAD UR4, UR8, UR23, UR5 ;  /* 0x00000017080482a4 */ /* 0x000fe4000f8e0205 */
[----:B------:R-:W-:Y:S02]  /*1440*/  UIMAD UR25, UR24, UR11, UR25 ;  /* 0x0000000b181972a4 */ /* 0x000fe4000f8e0219 */
[----:B------:R-:W-:Y:S01]  /*1450*/  UIMAD UR27, UR4, UR14, UR27 ;  /* 0x0000000e041b72a4 */ /* 0x000fe2000f8e021b */
[----:B------:R-:W-:Y:S02]  /*1460*/  @!UP0 UMOV UR5, UR6 ;  /* 0x0000000600058c82 */ /* 0x000fe40008000000 */
[----:B------:R-:W-:-:S12]  /*1470*/  UIMAD UR25, UR5, UR24, UR25 ;  /* 0x00000018051972a4 */ /* 0x000fd8000f8e0219 */
.L_x_18:
[----:B------:R-:W-:Y:S02]  /*1480*/  UISETP.NE.AND UP1, UPT, UR26, 0x1, UPT ;  /* 0x000000011a00788c */ /* 0x000fe4000bf25270 */
[----:B------:R-:W-:Y:S02]  /*1490*/  UISETP.NE.AND UP0, UPT, UR22, 0x2, UPT ;  /* 0x000000021600788c */ /* 0x000fe4000bf05270 */
[----:B------:R-:W-:-:S05]  /*14a0*/  ULOP3.LUT UR37, UR37, 0x400, URZ, 0xc0, !UPT ;  /* 0x0000040025257892 */ /* 0x000fca000f8ec0ff */
[----:B------:R-:W-:Y:S07]  /*14b0*/  BRA.U UP1, `(.L_x_19) ;  /* 0x0000000101447547 */ /* 0x000fee000b800000 */
[----:B------:R-:W1:Y:S01]  /*14c0*/  LDCU.128 UR8, c[0x0][0xb10] ;  /* 0x00016200ff0877ac */ /* 0x000e620008000c00 */
[----:B------:R-:W2:Y:S01]  /*14d0*/  LDCU UR12, c[0x0][0xb0c] ;  /* 0x00016180ff0c77ac */ /* 0x000ea20008000800 */
[----:B------:R-:W3:Y:S01]  /*14e0*/  LDCU UR13, c[0x0][0xb20] ;  /* 0x00016400ff0d77ac */ /* 0x000ee20008000800 */
[----:B-1----:R-:W-:Y:S02]  /*14f0*/  UIMAD.WIDE.U32 UR6, UR25, UR8, URZ ;  /* 0x00000008190672a5 */ /* 0x002fe4000f8e00ff */
[----:B------:R-:W-:Y:S02]  /*1500*/  UIMAD.WIDE.U32 UR4, UR27, UR11, URZ ;  /* 0x0000000b1b0472a5 */ /* 0x000fe4000f8e00ff */
[----:B--2---:R-:W-:Y:S02]  /*1510*/  UISETP.NE.AND UP2, UPT, UR12, 0x1, UPT ;  /* 0x000000010c00788c */ /* 0x004fe4000bf45270 */
[----:B------:R-:W-:Y:S01]  /*1520*/  UISETP.NE.AND UP1, UPT, UR10, 0x1, UPT ;  /* 0x000000010a00788c */ /* 0x000fe2000bf25270 */
[----:B------:R-:W-:-:S02]  /*1530*/  UMOV UR6, UR7 ;  /* 0x0000000700067c82 */ /* 0x000fc40008000000 */
[----:B------:R-:W-:Y:S01]  /*1540*/  UMOV UR4, UR5 ;  /* 0x0000000500047c82 */ /* 0x000fe20008000000 */
[----:B------:R-:W-:Y:S02]  /*1550*/  USHF.R.U32.HI UR6, URZ, UR9, UR6 ;  /* 0x00000009ff067299 */ /* 0x000fe40008011606 */
[----:B---3--:R-:W-:Y:S02]  /*1560*/  USHF.R.U32.HI UR4, URZ, UR13, UR4 ;  /* 0x0000000dff047299 */ /* 0x008fe40008011604 */
[----:B------:R-:W-:Y:S02]  /*1570*/  USEL UR5, UR25, UR6, !UP2 ;  /* 0x0000000619057287 */ /* 0x000fe4000d000000 */
[----:B------:R-:W-:-:S04]  /*1580*/  USEL UR4, UR27, UR4, !UP1 ;  /* 0x000000041b047287 */ /* 0x000fc8000c800000 */
[----:B------:R-:W-:Y:S02]  /*1590*/  UIADD3 UR6, UPT, UPT, UR5, -UR4, URZ ;  /* 0x8000000405067290 */ /* 0x000fe4000fffe0ff */
[----:B------:R-:W-:Y:S02]  /*15a0*/  UIADD3 UR4, UPT, UPT, -UR5, UR4, URZ ;  /* 0x0000000405047290 */ /* 0x000fe4000fffe1ff */
[----:B------:R-:W-:Y:S02]  /*15b0*/  UIMAD UR27, UR6, UR10, UR27 ;  /* 0x0000000a061b72a4 */ /* 0x000fe4000f8e021b */
[----:B------:R-:W-:-:S12]  /*15c0*/  UIMAD UR25, UR4, UR12, UR25 ;  /* 0x0000000c041972a4 */ /* 0x000fd8000f8e0219 */
.L_x_19:
[----:B------:R-:W-:Y:S05]  /*15d0*/  BRA.U !UP5, `(.L_x_20) ;  /* 0x000000010d0c7547 */ /* 0x000fea000b800000 */
[----:B------:R-:W-:Y:S01]  /*15e0*/  UCGABAR_WAIT ;  /* 0x0000000000007dc7 */ /* 0x000fe20008000000 */
[----:B------:R-:W-:Y:S01]  /*15f0*/  CCTL.IVALL ;  /* 0x00000000ff00798f */ /* 0x000fe20002000000 */
[----:B------:R-:W-:Y:S05]  /*1600*/  BRA `(.L_x_21) ;  /* 0x0000000000047947 */ /* 0x000fea0003800000 */
.L_x_20:
[----:B------:R-:W-:Y:S06]  /*1610*/  BAR.SYNC.DEFER_BLOCKING 0x0 ;  /* 0x0000000000007b1d */ /* 0x000fec0000010000 */
.L_x_21:
[----:B------:R-:W-:Y:S05]  /*1620*/  BRA.U UP0, `(.L_x_22) ;  /* 0x0000001500d87547 */ /* 0x000fea000b800000 */
[----:B------:R-:W1:Y:S01]  /*1630*/  LDCU UR6, c[0x0][0x38c] ;  /* 0x00007180ff0677ac */ /* 0x000e620008000800 */
[----:B------:R-:W-:Y:S01]  /*1640*/  PLOP3.LUT P2, PT, PT, PT, UP3, 0x80, 0x8 ;  /* 0x000000000008781c */ /* 0x000fe20003f4f038 */
[----:B------:R-:W-:Y:S01]  /*1650*/  IMAD.MOV.U32 R12, RZ, RZ, 0x1 ;  /* 0x00000001ff0c7424 */ /* 0x000fe200078e00ff */
[----:B------:R-:W-:Y:S01]  /*1660*/  ISETP.EQ.OR P3, PT, R0, RZ, P4 ;  /* 0x000000ff0000720c */ /* 0x000fe20002762670 */
[----:B------:R-:W-:Y:S01]  /*1670*/  UISETP.NE.AND UP1, UPT, UR22, URZ, UPT ;  /* 0x000000ff1600728c */ /* 0x000fe2000bf25270 */
[----:B------:R-:W-:Y:S02]  /*1680*/  PLOP3.LUT P2, PT, P2, PT, PT, 0x8, 0x80 ;  /* 0x000000000080781c */ /* 0x000fe4000174e170 */
[----:B------:R-:W-:Y:S01]  /*1690*/  CS2R R10, SRZ ;  /* 0x00000000000a7805 */ /* 0x000fe2000001ff00 */
[----:B------:R-:W-:Y:S01]  /*16a0*/  IMAD.MOV.U32 R9, RZ, RZ, RZ ;  /* 0x000000ffff097224 */ /* 0x000fe200078e00ff */
[----:B------:R-:W2:Y:S01]  /*16b0*/  LDCU UR61, c[0x0][0x370] ;  /* 0x00006e00ff3d77ac */ /* 0x000ea20008000800 */
[----:B------:R-:W-:Y:S01]  /*16c0*/  IMAD.MOV.U32 R8, RZ, RZ, 0x1 ;  /* 0x00000001ff087424 */ /* 0x000fe200078e00ff */
[----:B------:R-:W3:Y:S01]  /*16d0*/  LDCU.64 UR46, c[0x0][0x348] ;  /* 0x00006900ff2e77ac */ /* 0x000ee20008000a00 */
[----:B------:R-:W-:-:S02]  /*16e0*/  USHF.R.U32.HI UR65, URZ, 0x5, UR37 ;  /* 0x00000005ff417899 */ /* 0x000fc40008011625 */
[----:B-1----:R-:W-:Y:S02]  /*16f0*/  UIADD3 UR5, UPT, UPT, UR6, 0x7f, URZ ;  /* 0x0000007f06057890 */ /* 0x002fe4000fffe0ff */
[----:B------:R-:W-:Y:S02]  /*1700*/  UIADD3 UR66, UPT, UPT, UR6, 0xfe, URZ ;  /* 0x000000fe06427890 */ /* 0x000fe4000fffe0ff */
[----:B------:R-:W-:Y:S01]  /*1710*/  USHF.R.S32.HI UR4, URZ, 0x1f, UR5 ;  /* 0x0000001fff047899 */ /* 0x000fe20008011405 */
[----:B------:R-:W1:Y:S03]  /*1720*/  LDCU UR55, c[0x0][0x374] ;  /* 0x00006e80ff3777ac */ /* 0x000e660008000800 */
[----:B------:R-:W-:Y:S02]  /*1730*/  ULEA.HI UR4, UR4, UR5, URZ, 0x7 ;  /* 0x0000000504047291 */ /* 0x000fe4000f8f38ff */
[----:B------:R-:W-:-:S02]  /*1740*/  USEL UR38, UR38, 0x2, UP1 ;  /* 0x0000000226267887 */ /* 0x000fc40008800000 */
[----:B------:R-:W-:Y:S02]  /*1750*/  USHF.R.S32.HI UR63, URZ, 0x7, UR4 ;  /* 0x00000007ff3f7899 */ /* 0x000fe40008011404 */
[----:B------:R-:W-:Y:S02]  /*1760*/  UIADD3 UR4, UPT, UPT, UR6, -0x1, URZ ;  /* 0xffffffff06047890 */ /* 0x000fe4000fffe0ff */
[----:B------:R-:W-:Y:S02]  /*1770*/  UISETP.LT.U32.AND UP0, UPT, UR63, 0x3, UPT ;  /* 0x000000033f00788c */ /* 0x000fe4000bf01070 */
[----:B------:R-:W-:Y:S02]  /*1780*/  UISETP.GE.U32.AND UP2, UPT, UR4, -0xff, UPT ;  /* 0xffffff010400788c */ /* 0x000fe4000bf46070 */
[----:B------:R-:W-:Y:S01]  /*1790*/  USEL UR62, UR63, 0x3, UP0 ;  /* 0x000000033f3e7887 */ /* 0x000fe20008000000 */
[----:B------:R-:W-:-:S03]  /*17a0*/  UMOV UR23, URZ ;  /* 0x000000ff00177c82 */ /* 0x000fc60008000000 */
[----:B------:R-:W-:Y:S02]  /*17b0*/  UIADD3 UR29, UPT, UPT, UR62, -0x1, URZ ;  /* 0xffffffff3e1d7890 */ /* 0x000fe4000fffe0ff */
[----:B------:R-:W-:-:S03]  /*17c0*/  UIADD3 UR64, UPT, UPT, UR63, -UR62, URZ ;  /* 0x8000003e3f407290 */ /* 0x000fc6000fffe0ff */
[----:B------:R-:W-:-:S04]  /*17d0*/  @UP2 UIADD3 UR29, UPT, UPT, UR62, URZ, URZ ;  /* 0x000000ff3e1d2290 */ /* 0x000fc8000fffe0ff */
[----:B-123--:R-:W-:-:S12]  /*17e0*/  UIADD3 UR29, UPT, UPT, UR29, 0x1, URZ ;  /* 0x000000011d1d7890 */ /* 0x00efd8000fffe0ff */
.L_x_46:
[----:B------:R-:W-:Y:S01]  /*17f0*/  UISETP.NE.AND UP0, UPT, UR54, URZ, UPT ;  /* 0x000000ff3600728c */ /* 0x000fe2000bf05270 */
[----:B------:R-:W1:Y:S08]  /*1800*/  S2UR UR54, SR_CgaCtaId ;  /* 0x00000000003679c3 */ /* 0x000e700000008800 */
[----:B---3--:R-:W-:Y:S05]  /*1810*/  BRA.U UP0, `(.L_x_23) ;  /* 0x0000000100347547 */ /* 0x008fea000b800000 */
[----:B------:R-:W2:Y:S01]  /*1820*/  S2R R0, SR_CgaCtaId ;  /* 0x0000000000007919 */ /* 0x000ea20000008800 */
[----:B------:R-:W-:-:S04]  /*1830*/  MOV R2, 0x400 ;  /* 0x0000040000027802 */ /* 0x000fc80000000f00 */
[----:B--2---:R-:W-:Y:S02]  /*1840*/  LEA R0, R0, R2, 0x18 ;  /* 0x0000000200007211 */ /* 0x004fe400078ec0ff */
[----:B------:R-:W-:-:S03]  /*1850*/  SHF.L.U32 R2, R8, 0x1f, RZ ;  /* 0x0000001f08027819 */ /* 0x000fc600000006ff */
[----:B------:R-:W-:-:S04]  /*1860*/  IMAD R0, R9, 0x8, R0 ;  /* 0x0000000809007824 */ /* 0x000fc800078e0200 */
[----:B------:R-:W2:Y:S02]  /*1870*/  SYNCS.PHASECHK.TRANS64.TRYWAIT P0, [R0+URZ+0xe0], R2 ;  /* 0x0000e002000075a7 */ /* 0x000ea400080011ff */
[----:B--2---:R-:W-:Y:S05]  /*1880*/  @!P0 BRA `(.L_x_24) ;  /* 0x00000068000c8947 */ /* 0x004fea0003800000 */
.L_x_125:
[----:B------:R-:W-:Y:S01]  /*1890*/  VIADD R9, R9, 0x1 ;  /* 0x0000000109097836 */ /* 0x000fe20000000000 */
[----:B------:R2:W-:Y:S04]  /*18a0*/  SYNCS.ARRIVE.TRANS64.A1T0 RZ, [R0+URZ+0xd0], RZ ;  /* 0x0000d0ff00ff79a7 */ /* 0x0005e800081000ff */
[----:B------:R-:W-:-:S04]  /*18b0*/  ISETP.NE.AND P0, PT, R9, 0x2, PT ;  /* 0x000000020900780c */ /* 0x000fc80003f05270 */
[----:B------:R-:W-:Y:S02]  /*18c0*/  SEL R9, R9, RZ, P0 ;  /* 0x000000ff09097207 */ /* 0x000fe40000000000 */
[----:B--2---:R-:W-:-:S04]  /*18d0*/  SEL R0, RZ, 0x1, P0 ;  /* 0x00000001ff007807 */ /* 0x004fc80000000000 */
[----:B------:R-:W-:-:S07]  /*18e0*/  LOP3.LUT R8, R8, R0, RZ, 0x3c, !PT ;  /* 0x0000000008087212 */ /* 0x000fce00078e3cff */
.L_x_23:
[----:B------:R-:W-:Y:S01]  /*18f0*/  UMOV UR22, 0x400 ;  /* 0x0000040000167882 */ /* 0x000fe20000000000 */
[----:B------:R-:W-:Y:S01]  /*1900*/  SHF.L.U32 R0, R12, 0x1f, RZ ;  /* 0x0000001f0c007819 */ /* 0x000fe200000006ff */
[----:B-1----:R-:W-:Y:S02]  /*1910*/  ULEA UR22, UR54, UR22, 0x18 ;  /* 0x0000001636167291 */ /* 0x002fe4000f8ec0ff */
[----:B------:R-:W-:Y:S02]  /*1920*/  UISETP.GE.U32.AND UP0, UPT, UR66, 0xff, UPT ;  /* 0x000000ff4200788c */ /* 0x000fe4000bf06070 */
[----:B------:R-:W-:Y:S02]  /*1930*/  ULEA UR4, UR23, UR22, 0x3 ;  /* 0x0000001617047291 */ /* 0x000fe4000f8e18ff */
[----:B------:R-:W-:Y:S02]  /*1940*/  USHF.L.U32 UR27, UR27, 0x6, URZ ;  /* 0x000000061b1b7899 */ /* 0x000fe400080006ff */
[----:B------:R-:W-:Y:S01]  /*1950*/  ULEA UR59, UR25, UR65, 0x6 ;  /* 0x00000041193b7291 */ /* 0x000fe2000f8e30ff */
[----:B------:R-:W-:-:S04]  /*1960*/  UMOV UR15, URZ ;  /* 0x000000ff000f7c82 */ /* 0x000fc80008000000 */
[----:B------:R1:W2:Y:S01]  /*1970*/  SYNCS.PHASECHK.TRANS64.TRYWAIT P1, [UR4+0x18], R0 ;  /* 0x00001800ff0075a7 */ /* 0x0002a20008021104 */
[----:B------:R-:W-:Y:S06]  /*1980*/  BRA.U !UP0, `(.L_x_25) ;  /* 0x00000005085c7547 */ /* 0x000fec000b800000 */
[----:B------:R-:W-:Y:S01]  /*1990*/  UMOV UR21, URZ ;  /* 0x000000ff00157c82 */ /* 0x000fe20008000000 */
[----:B------:R-:W-:-:S05]  /*19a0*/  UMOV UR14, UR23 ;  /* 0x00000017000e7c82 */ /* 0x000fca0008000000 */
.L_x_33:
[----:B------:R-:W-:Y:S01]  /*19b0*/  ULEA UR57, UR14, UR22, 0x3 ;  /* 0x000000160e397291 */ /* 0x000fe2000f8e18ff */
[----:B--2---:R-:W-:Y:S01]  /*19c0*/  @!P4 MOV R2, 0x10000 ;  /* 0x000100000002c802 */ /* 0x004fe20000000f00 */
[----:B--23--:R-:W-:Y:S10]  /*19d0*/  @P1 BRA `(.L_x_26) ;  /* 0x00000000000c1947 */ /* 0x00cff40003800000 */
[----:B------:R-:W-:-:S04]  /*19e0*/  SHF.L.U32 R3, R12, 0x1f, RZ ;  /* 0x0000001f0c037819 */ /* 0x000fc800000006ff */
[----:B------:R-:W2:Y:S02]  /*19f0*/  SYNCS.PHASECHK.TRANS64.TRYWAIT P0, [UR57+0x18], R3 ;  /* 0x00001803ff0075a7 */ /* 0x000ea40008001139 */
[----:B--2---:R-:W-:Y:S05]  /*1a00*/  @!P0 BRA `(.L_x_27) ;  /* 0x0000006400c08947 */ /* 0x004fea0003800000 */
.L_x_26:
[----:B------:R2:W-:Y:S01]  /*1a10*/  @!P4 SYNCS.ARRIVE.TRANS64 RZ, [UR57], R2 ;  /* 0x00000002ffffc9a7 */ /* 0x0005e20008000039 */
[----:B------:R-:W-:-:S04]  /*1a20*/  ULOP3.LUT UR4, UR38, 0x2, URZ, 0xfc, !UPT ;  /* 0x0000000226047892 */ /* 0x000fc8000f8efcff */
[----:B------:R-:W-:-:S09]  /*1a30*/  UISETP.NE.AND UP0, UPT, UR4, 0x2, UPT ;  /* 0x000000020400788c */ /* 0x000fd2000bf05270 */
[----:B------:R-:W-:Y:S05]  /*1a40*/  BRA.U UP0, `(.L_x_28) ;  /* 0x0000000100047547 */ /* 0x000fea000b800000 */
[----:B------:R-:W-:Y:S05]  /*1a50*/  BPT.TRAP 0x1 ;  /* 0x000000040000795c */ /* 0x000fea0000300000 */
.L_x_28:
[----:B------:R-:W-:Y:S04]  /*1a60*/  BSSY.RECONVERGENT B0, `(.L_x_29) ;  /* 0x0000003000007945 */ /* 0x000fe80003800200 */
[----:B------:R-:W-:Y:S05]  /*1a70*/  @P3 BRA `(.L_x_30) ;  /* 0x0000000000043947 */ /* 0x000fea0003800000 */
[----:B------:R-:W-:Y:S05]  /*1a80*/  BPT.TRAP 0x1 ;  /* 0x000000040000795c */ /* 0x000fea0000300000 */
.L_x_30:
[----:B------:R-:W-:Y:S05]  /*1a90*/  BSYNC.RECONVERGENT B0 ;  /* 0x0000000000007941 */ /* 0x000fea0003800200 */
.L_x_29:
[----:B------:R-:W-:Y:S01]  /*1aa0*/  UIADD3 UR4, UPT, UPT, UR14, 0x1, URZ ;  /* 0x000000010e047890 */ /* 0x000fe2000fffe0ff */
[----:B------:R-:W-:Y:S01]  /*1ab0*/  BSSY.RECONVERGENT B0, `(.L_x_31) ;  /* 0x000003f000007945 */ /* 0x000fe20003800200 */
[----:B------:R-:W-:Y:S02]  /*1ac0*/  ELECT P0, URZ, PT ;  /* 0x0000000000ff782f */ /* 0x000fe40003800000 */
[----:B------:R-:W-:-:S04]  /*1ad0*/  UISETP.NE.AND UP0, UPT, UR4, 0x3, UPT ;  /* 0x000000030400788c */ /* 0x000fc8000bf05270 */
[----:B------:R-:W-:Y:S02]  /*1ae0*/  USEL UR5, URZ, 0x1, UP0 ;  /* 0x00000001ff057887 */ /* 0x000fe40008000000 */
[----:B------:R-:W-:-:S04]  /*1af0*/  USEL UR23, UR4, URZ, UP0 ;  /* 0x000000ff04177287 */ /* 0x000fc80008000000 */
[----:B------:R-:W-:Y:S01]  /*1b00*/  ULEA UR4, UR23, UR22, 0x3 ;  /* 0x0000001617047291 */ /* 0x000fe2000f8e18ff */
[----:B------:R-:W-:-:S04]  /*1b10*/  LOP3.LUT R12, R12, UR5, RZ, 0x3c, !PT ;  /* 0x000000050c0c7c12 */ /* 0x000fc8000f8e3cff */
[----:B-1----:R-:W-:-:S04]  /*1b20*/  SHF.L.U32 R0, R12, 0x1f, RZ ;  /* 0x0000001f0c007819 */ /* 0x002fc800000006ff */
[----:B------:R1:W3:Y:S01]  /*1b30*/  SYNCS.PHASECHK.TRANS64.TRYWAIT P1, [UR4+0x18], R0 ;  /* 0x00001800ff0075a7 */ /* 0x0002e20008021104 */
[----:B------:R-:W-:Y:S05]  /*1b40*/  @!P0 BRA `(.L_x_32) ;  /* 0x0000000000d48947 */ /* 0x000fea0003800000 */
[----:B------:R-:W-:Y:S02]  /*1b50*/  USHF.L.U32 UR13, UR14, 0xf, URZ ;  /* 0x0000000f0e0d7899 */ /* 0x000fe400080006ff */
[----:B------:R-:W-:Y:S02]  /*1b60*/  UIADD3 UR4, UP1, UPT, UR46, 0x80, URZ ;  /* 0x000000802e047890 */ /* 0x000fe4000ff3e0ff */
[----:B------:R-:W-:Y:S02]  /*1b70*/  ULEA UR32, UR37, UR13, 0x2 ;  /* 0x0000000d25207291 */ /* 0x000fe4000f8e10ff */
[----:B------:R-:W-:Y:S02]  /*1b80*/  USHF.L.U32 UR58, UR21, 0x7, URZ ;  /* 0x00000007153a7899 */ /* 0x000fe400080006ff */
[----:B------:R-:W-:Y:S02]  /*1b90*/  UIADD3 UR32, UPT, UPT, UR22, UR32, URZ ;  /* 0x0000002016207290 */ /* 0x000fe4000fffe0ff */
[----:B------:R-:W-:-:S02]  /*1ba0*/  UIADD3 UR6, UP0, UPT, UR46, 0x180, URZ ;  /* 0x000001802e067890 */ /* 0x000fc4000ff1e0ff */
[----:B------:R-:W-:Y:S02]  /*1bb0*/  UIADD3.X UR5, UPT, UPT, URZ, UR47, URZ, UP1, !UPT ;  /* 0x0000002fff057290 */ /* 0x000fe40008ffe4ff */
[----:B------:R-:W-:Y:S02]  /*1bc0*/  UIADD3 UR13, UPT, UPT, UR22, UR13, URZ ;  /* 0x0000000d160d7290 */ /* 0x000fe4000fffe0ff */
[----:B------:R-:W-:Y:S02]  /*1bd0*/  UIADD3 UR56, UPT, UPT, UR32, 0x6800, URZ ;  /* 0x0000680020387890 */ /* 0x000fe4000fffe0ff */
[----:B------:R-:W-:Y:S02]  /*1be0*/  UIADD3 UR50, UPT, UPT, UR58, 0x20, URZ ;  /* 0x000000203a327890 */ /* 0x000fe4000fffe0ff */
[----:B------:R-:W-:Y:S02]  /*1bf0*/  UIADD3 UR48, UPT, UPT, UR32, 0x8800, URZ ;  /* 0x0000880020307890 */ /* 0x000fe4000fffe0ff */
[----:B------:R-:W-:-:S02]  /*1c00*/  UIADD3 UR42, UPT, UPT, UR58, 0x40, URZ ;  /* 0x000000403a2a7890 */ /* 0x000fc4000fffe0ff */
[----:B------:R-:W-:Y:S02]  /*1c10*/  UIADD3 UR40, UPT, UPT, UR32, 0xa800, URZ ;  /* 0x0000a80020287890 */ /* 0x000fe4000fffe0ff */
[----:B------:R-:W-:Y:S02]  /*1c20*/  UIADD3 UR34, UPT, UPT, UR58, 0x60, URZ ;  /* 0x000000603a227890 */ /* 0x000fe4000fffe0ff */
[----:B------:R-:W-:Y:S02]  /*1c30*/  UIADD3 UR32, UPT, UPT, UR32, 0xc800, URZ ;  /* 0x0000c80020207890 */ /* 0x000fe4000fffe0ff */
[----:B------:R-:W-:Y:S02]  /*1c40*/  UIADD3.X UR7, UPT, UPT, URZ, UR47, URZ, UP0, !UPT ;  /* 0x0000002fff077290 */ /* 0x000fe400087fe4ff */
[----:B------:R-:W-:Y:S02]  /*1c50*/  UIADD3 UR24, UPT, UPT, UR13, 0x1e800, URZ ;  /* 0x0001e8000d187890 */ /* 0x000fe4000fffe0ff */
[----:B------:R-:W-:Y:S01]  /*1c60*/  UIADD3 UR8, UPT, UPT, UR13, 0x20800, URZ ;  /* 0x000208000d087890 */ /* 0x000fe2000fffe0ff */
[----:B------:R-:W-:Y:S01]  /*1c70*/  UMOV UR15, 0x30000 ;  /* 0x00030000000f7882 */ /* 0x000fe20000000000 */
[----:B------:R-:W-:Y:S01]  /*1c80*/  UMOV UR30, 0x0 ;  /* 0x00000000001e7882 */ /* 0x000fe20000000000 */
[----:B------:R-:W-:Y:S01]  /*1c90*/  UMOV UR31, 0x10000000 ;  /* 0x10000000001f7882 */ /* 0x000fe20000000000 */
[----:B------:R-:W-:Y:S01]  /*1ca0*/  UMOV UR49, UR57 ;  /* 0x0000003900317c82 */ /* 0x000fe20008000000 */
[----:B------:R-:W-:Y:S01]  /*1cb0*/  UMOV UR51, UR59 ;  /* 0x0000003b00337c82 */ /* 0x000fe20008000000 */
[----:B------:R-:W-:Y:S01]  /*1cc0*/  UMOV UR52, UR60 ;  /* 0x0000003c00347c82 */ /* 0x000fe20008000000 */
[----:B------:R-:W-:Y:S01]  /*1cd0*/  UMOV UR41, UR57 ;  /* 0x0000003900297c82 */ /* 0x000fe20008000000 */
[----:B------:R-:W-:Y:S01]  /*1ce0*/  UMOV UR43, UR59 ;  /* 0x0000003b002b7c82 */ /* 0x000fe20008000000 */
[----:B------:R-:W-:Y:S01]  /*1cf0*/  UMOV UR44, UR60 ;  /* 0x0000003c002c7c82 */ /* 0x000fe20008000000 */
[----:B------:R-:W-:Y:S01]  /*1d00*/  UTMALDG.3D.MULTICAST [UR56], [UR4], UR15, desc[UR30] ;  /* 0x00001e38040073b4 */ /* 0x000fe2000801180f */
[----:B------:R-:W-:Y:S01]  /*1d10*/  UMOV UR33, UR57 ;  /* 0x0000003900217c82 */ /* 0x000fe20008000000 */
        /* <DEDUP_REMOVED lines=10> */
[----:B------:R-:W-:Y:S01]  /*1dc0*/  UIADD3 UR16, UPT, UPT, UR13, 0x22800, URZ ;  /* 0x000228000d107890 */ /* 0x000fe2000fffe0ff */
[----:B------:R-:W-:Y:S01]  /*1dd0*/  UMOV UR17, UR57 ;  /* 0x0000003900117c82 */ /* 0x000fe20008000000 */
[----:B------:R-:W-:Y:S01]  /*1de0*/  UMOV UR19, UR27 ;  /* 0x0000001b00137c82 */ /* 0x000fe20008000000 */
[----:B------:R-:W-:Y:S01]  /*1df0*/  UTMALDG.3D.MULTICAST [UR40], [UR4], UR15, desc[UR30] ;  /* 0x00001e28040073b4 */ /* 0x000fe2000801180f */
[----:B------:R-:W-:Y:S01]  /*1e00*/  UMOV UR20, UR60 ;  /* 0x0000003c00147c82 */ /* 0x000fe20008000000 */
[----:B------:R-:W-:Y:S01]  /*1e10*/  UMOV UR18, UR42 ;  /* 0x0000002a00127c82 */ /* 0x000fe20008000000 */
[----:B------:R-:W-:Y:S01]  /*1e20*/  UTMALDG.3D.MULTICAST [UR32], [UR4], UR15, desc[UR30] ;  /* 0x00001e20040073b4 */ /* 0x000fe2000801180f */
[----:B------:R-:W-:Y:S01]  /*1e30*/  UTMALDG.3D [UR24], [UR6], desc[UR30] ;  /* 0x00001e18060075b4 */ /* 0x000fe20008011000 */
[----:B------:R4:W-:Y:S01]  /*1e40*/  UTMALDG.3D [UR8], [UR6], desc[UR30] ;  /* 0x00001e08060075b4 */ /* 0x0009e20008011000 */
[----:B------:R1:W-:Y:S01]  /*1e50*/  UTMALDG.3D [UR16], [UR6], desc[UR30] ;  /* 0x00001e10060075b4 */ /* 0x0003e20008011000 */
[----:B----4-:R-:W-:Y:S01]  /*1e60*/  UIADD3 UR8, UPT, UPT, UR13, 0x24800, URZ ;  /* 0x000248000d087890 */ /* 0x010fe2000fffe0ff */
[----:B------:R-:W-:-:S08]  /*1e70*/  UMOV UR10, UR34 ;  /* 0x00000022000a7c82 */ /* 0x000fd00008000000 */
[----:B------:R1:W-:Y:S02]  /*1e80*/  UTMALDG.3D [UR8], [UR6], desc[UR30] ;  /* 0x00001e08060075b4 */ /* 0x0003e40008011000 */
[----:B-1----:R-:W-:Y:S01]  /*1e90*/  NOP ;  /* 0x0000000000007918 */ /* 0x002fe20000000000 */
.L_x_32:
[----:B------:R-:W-:Y:S05]  /*1ea0*/  BSYNC.RECONVERGENT B0 ;  /* 0x0000000000007941 */ /* 0x000fea0003800200 */
.L_x_31:
[----:B------:R-:W-:Y:S01]  /*1eb0*/  UIADD3 UR21, UPT, UPT, UR21, 0x1, URZ ;  /* 0x0000000115157890 */ /* 0x000fe2000fffe0ff */
[----:B------:R-:W-:Y:S01]  /*1ec0*/  UMOV UR14, UR23 ;  /* 0x00000017000e7c82 */ /* 0x000fe20008000000 */
[----:B------:R-:W-:Y:S02]  /*1ed0*/  UMOV UR15, UR29 ;  /* 0x0000001d000f7c82 */ /* 0x000fe40008000000 */
[----:B------:R-:W-:-:S09]  /*1ee0*/  UISETP.NE.AND UP0, UPT, UR21, UR29, UPT ;  /* 0x0000001d1500728c */ /* 0x000fd2000bf05270 */
[----:B------:R-:W-:Y:S05]  /*1ef0*/  BRA.U UP0, `(.L_x_33) ;  /* 0xfffffff900ac7547 */ /* 0x000fea000b83ffff */
.L_x_25:
[----:B------:R-:W-:Y:S01]  /*1f00*/  ULEA UR4, UR23, UR22, 0x3 ;  /* 0x0000001617047291 */ /* 0x000fe2000f8e18ff */
[----:B-1----:R-:W-:Y:S01]  /*1f10*/  SHF.L.U32 R0, R12, 0x1f, RZ ;  /* 0x0000001f0c007819 */ /* 0x002fe200000006ff */
[----:B------:R-:W-:Y:S01]  /*1f20*/  @!P2 SYNCS.ARRIVE.TRANS64.A1T0 RZ, [UR22+0x68], RZ ;  /* 0x000068ffffffa9a7 */ /* 0x000fe20008100016 */
[----:B------:R-:W-:-:S06]  /*1f30*/  UISETP.GT.AND UP0, UPT, UR63, UR62, UPT ;  /* 0x0000003e3f00728c */ /* 0x000fcc000bf04270 */
[----:B--23--:R1:W2:Y:S03]  /*1f40*/  SYNCS.PHASECHK.TRANS64.TRYWAIT P1, [UR4+0x18], R0 ;  /* 0x00001800ff0075a7 */ /* 0x00c2a60008021104 */
[----:B------:R-:W-:Y:S05]  /*1f50*/  BRA.U !UP0, `(.L_x_34) ;  /* 0x0000000508587547 */ /* 0x000fea000b800000 */
[----:B------:R-:W-:Y:S01]  /*1f60*/  UIADD3 UR21, UPT, UPT, UR64, UR15, URZ ;  /* 0x0000000f40157290 */ /* 0x000fe2000fffe0ff */
[----:B------:R-:W-:-:S11]  /*1f70*/  UMOV UR14, UR23 ;  /* 0x00000017000e7c82 */ /* 0x000fd60008000000 */
.L_x_42:
[----:B------:R-:W-:Y:S01]  /*1f80*/  ULEA UR57, UR14, UR22, 0x3 ;  /* 0x000000160e397291 */ /* 0x000fe2000f8e18ff */
[----:B--2---:R-:W-:Y:S01]  /*1f90*/  @!P4 MOV R2, 0x10000 ;  /* 0x000100000002c802 */ /* 0x004fe20000000f00 */
[----:B--23--:R-:W-:Y:S10]  /*1fa0*/  @P1 BRA `(.L_x_35) ;  /* 0x00000000000c1947 */ /* 0x00cff40003800000 */
[----:B------:R-:W-:-:S04]  /*1fb0*/  SHF.L.U32 R3, R12, 0x1f, RZ ;  /* 0x0000001f0c037819 */ /* 0x000fc800000006ff */
[----:B------:R-:W2:Y:S02]  /*1fc0*/  SYNCS.PHASECHK.TRANS64.TRYWAIT P0, [UR57+0x18], R3 ;  /* 0x00001803ff0075a7 */ /* 0x000ea40008001139 */
[----:B--2---:R-:W-:Y:S05]  /*1fd0*/  @!P0 BRA `(.L_x_36) ;  /* 0x0000006000648947 */ /* 0x004fea0003800000 */
.L_x_35:
[----:B------:R2:W-:Y:S01]  /*1fe0*/  @!P4 SYNCS.ARRIVE.TRANS64 RZ, [UR57], R2 ;  /* 0x00000002ffffc9a7 */ /* 0x0005e20008000039 */
[----:B------:R-:W-:-:S04]  /*1ff0*/  ULOP3.LUT UR4, UR38, 0x2, URZ, 0xfc, !UPT ;  /* 0x0000000226047892 */ /* 0x000fc8000f8efcff */
[----:B------:R-:W-:-:S09]  /*2000*/  UISETP.NE.AND UP0, UPT, UR4, 0x2, UPT ;  /* 0x000000020400788c */ /* 0x000fd2000bf05270 */
[----:B------:R-:W-:Y:S05]  /*2010*/  BRA.U UP0, `(.L_x_37) ;  /* 0x0000000100047547 */ /* 0x000fea000b800000 */
[----:B------:R-:W-:Y:S05]  /*2020*/  BPT.TRAP 0x1 ;  /* 0x000000040000795c */ /* 0x000fea0000300000 */
.L_x_37:
[----:B------:R-:W-:Y:S04]  /*2030*/  BSSY.RECONVERGENT B0, `(.L_x_38) ;  /* 0x0000003000007945 */ /* 0x000fe80003800200 */
[----:B------:R-:W-:Y:S05]  /*2040*/  @P3 BRA `(.L_x_39) ;  /* 0x0000000000043947 */ /* 0x000fea0003800000 */
[----:B------:R-:W-:Y:S05]  /*2050*/  BPT.TRAP 0x1 ;  /* 0x000000040000795c */ /* 0x000fea0000300000 */
.L_x_39:
[----:B------:R-:W-:Y:S05]  /*2060*/  BSYNC.RECONVERGENT B0 ;  /* 0x0000000000007941 */ /* 0x000fea0003800200 */
.L_x_38:
        /* <DEDUP_REMOVED lines=55> */
[----:B------:R4:W-:Y:S01]  /*23e0*/  UTMALDG.3D.MULTICAST [UR32], [UR4], UR16, desc[UR30] ;  /* 0x00001e20040073b4 */ /* 0x0009e20008011810 */
[----:B------:R-:W-:Y:S01]  /*23f0*/  UTMALDG.3D [UR24], [UR6], desc[UR30] ;  /* 0x00001e18060075b4 */ /* 0x000fe20008011000 */
[----:B------:R2:W-:Y:S01]  /*2400*/  UTMALDG.3D [UR8], [UR6], desc[UR30] ;  /* 0x00001e08060075b4 */ /* 0x0005e20008011000 */
[----:B----4-:R-:W-:-:S09]  /*2410*/  UIADD3 UR16, UPT, UPT, UR13, 0x22800, URZ ;  /* 0x000228000d107890 */ /* 0x010fd2000fffe0ff */
[----:B------:R4:W-:Y:S01]  /*2420*/  UTMALDG.3D [UR16], [UR6], desc[UR30] ;  /* 0x00001e10060075b4 */ /* 0x0009e20008011000 */
[----:B--2---:R-:W-:Y:S01]  /*2430*/  UIADD3 UR8, UPT, UPT, UR13, 0x24800, URZ ;  /* 0x000248000d087890 */ /* 0x004fe2000fffe0ff */
[----:B------:R-:W-:-:S08]  /*2440*/  UMOV UR10, UR34 ;  /* 0x00000022000a7c82 */ /* 0x000fd00008000000 */
[----:B------:R4:W-:Y:S02]  /*2450*/  UTMALDG.3D [UR8], [UR6], desc[UR30] ;  /* 0x00001e08060075b4 */ /* 0x0009e40008011000 */
[----:B----4-:R-:W-:Y:S01]  /*2460*/  NOP ;  /* 0x0000000000007918 */ /* 0x010fe20000000000 */
.L_x_41:
[----:B------:R-:W-:Y:S05]  /*2470*/  BSYNC.RECONVERGENT B0 ;  /* 0x0000000000007941 */ /* 0x000fea0003800200 */
.L_x_40:
[----:B------:R-:W-:Y:S01]  /*2480*/  UIADD3 UR15, UPT, UPT, UR15, 0x1, URZ ;  /* 0x000000010f0f7890 */ /* 0x000fe2000fffe0ff */
[----:B------:R-:W-:-:S03]  /*2490*/  UMOV UR14, UR23 ;  /* 0x00000017000e7c82 */ /* 0x000fc60008000000 */
[----:B------:R-:W-:-:S09]  /*24a0*/  UISETP.NE.AND UP0, UPT, UR15, UR21, UPT ;  /* 0x000000150f00728c */ /* 0x000fd2000bf05270 */
[----:B------:R-:W-:Y:S05]  /*24b0*/  BRA.U UP0, `(.L_x_42) ;  /* 0xfffffff900b07547 */ /* 0x000fea000b83ffff */
.L_x_34:
[C---:B------:R-:W-:Y:S01]  /*24c0*/  LEA R3, R11.reuse, UR22, 0x3 ;  /* 0x000000160b037c11 */ /* 0x040fe2000f8e18ff */
[----:B------:R-:W-:Y:S01]  /*24d0*/  NOP ;  /* 0x0000000000007918 */ /* 0x000fe20000000000 */
[----:B-1----:R-:W-:Y:S02]  /*24e0*/  SHF.L.U32 R0, R10, 0x1f, RZ ;  /* 0x0000001f0a007819 */ /* 0x002fe400000006ff */
[----:B------:R-:W-:Y:S02]  /*24f0*/  LEA R4, R11, UR22, 0x4 ;  /* 0x000000160b047c11 */ /* 0x000fe4000f8e20ff */
[----:B------:R-:W1:Y:S02]  /*2500*/  SYNCS.PHASECHK.TRANS64.TRYWAIT P0, [R3+URZ+0x70], R0 ;  /* 0x00007000030075a7 */ /* 0x000e6400080011ff */
[----:B-1----:R-:W-:Y:S05]  /*2510*/  @!P0 BRA `(.L_x_43) ;  /* 0x0000005c002c8947 */ /* 0x002fea0003800000 */
.L_x_128:
[----:B------:R-:W4:Y:S01]  /*2520*/  LDS.128 R4, [R4+0x100] ;  /* 0x0001000004047984 */ /* 0x000f220000000c00 */
[----:B------:R-:W-:Y:S01]  /*2530*/  UISETP.GE.AND UP0, UPT, UR39, 0x1, UPT ;  /* 0x000000012700788c */ /* 0x000fe2000bf06270 */
[----:B------:R-:W-:Y:S01]  /*2540*/  @!PT LDS RZ, [RZ] ;  /* 0x00000000fffff984 */ /* 0x000fe20000000800 */
[----:B------:R-:W-:Y:S01]  /*2550*/  @!PT LDS RZ, [RZ] ;  /* 0x00000000fffff984 */ /* 0x000fe20000000800 */
[----:B------:R-:W-:Y:S01]  /*2560*/  @!PT LDS RZ, [RZ] ;  /* 0x00000000fffff984 */ /* 0x000fe20000000800 */
[----:B------:R-:W-:Y:S01]  /*2570*/  @!PT LDS RZ, [RZ] ;  /* 0x00000000fffff984 */ /* 0x000fe20000000800 */
[----:B------:R1:W-:Y:S06]  /*2580*/  MEMBAR.ALL.CTA ;  /* 0x0000000000007992 */ /* 0x0003ec0000008000 */
[----:B-1----:R-:W1:Y:S01]  /*2590*/  FENCE.VIEW.ASYNC.S ;  /* 0x00000000000073c6 */ /* 0x002e620000000000 */
[----:B----4-:R-:W-:-:S13]  /*25a0*/  LOP3.LUT P0, RZ, R6, 0x1, RZ, 0xc0, !PT ;  /* 0x0000000106ff7812 */ /* 0x010fda000780c0ff */
[----:B-1----:R-:W-:Y:S01]  /*25b0*/  VOTEU.ANY UP1, P0 ;  /* 0x0000000000ff7886 */ /* 0x002fe20000020100 */
[----:B------:R-:W-:-:S13]  /*25c0*/  PLOP3.LUT P0, PT, PT, PT, UP1, 0x80, 0x8 ;  /* 0x000000000008781c */ /* 0x000fda0003f0f018 */
[----:B------:R-:W-:Y:S02]  /*25d0*/  @P0 LOP3.LUT R0, R5, 0xffff, RZ, 0xc0, !PT ;  /* 0x0000ffff05000812 */ /* 0x000fe400078ec0ff */
[----:B--2---:R-:W-:Y:S02]  /*25e0*/  @P0 MOV R2, R4 ;  /* 0x0000000400020202 */ /* 0x004fe40000000f00 */
[----:B------:R-:W-:Y:S01]  /*25f0*/  @P0 R2UR UR5, R0 ;  /* 0x00000000000502ca */ /* 0x000fe200000e0000 */
[----:B------:R-:W-:Y:S01]  /*2600*/  VIADD R0, R3, 0x80 ;  /* 0x0000008003007836 */ /* 0x000fe20000000000 */
[----:B------:R-:W-:Y:S02]  /*2610*/  @P0 SHF.R.U32.HI R4, RZ, 0x10, R5 ;  /* 0x00000010ff040819 */ /* 0x000fe40000011605 */
[----:B------:R-:W-:Y:S02]  /*2620*/  @P0 R2UR UR6, R2 ;  /* 0x00000000020602ca */ /* 0x000fe400000e0000 */
[----:B------:R-:W-:-:S02]  /*2630*/  PRMT R0, RZ, 0x654, R0 ;  /* 0x00000654ff007816 */ /* 0x000fc40000000000 */
[----:B------:R-:W-:Y:S02]  /*2640*/  @P0 R2UR UR4, R4 ;  /* 0x00000000040402ca */ /* 0x000fe400000e0000 */
[----:B------:R1:W-:Y:S03]  /*2650*/  SYNCS.ARRIVE.TRANS64.RED.A1T0 RZ, [R0+URZ], RZ ;  /* 0x000000ff00ff79a7 */ /* 0x0003e600081004ff */
[----:B------:R-:W-:-:S04]  /*2660*/  @UP1 UMOV UR45, UR5 ;  /* 0x00000005002d1c82 */ /* 0x000fc80008000000 */
[----:B------:R-:W-:-:S04]  /*2670*/  @UP1 UMOV UR53, UR6 ;  /* 0x0000000600351c82 */ /* 0x000fc80008000000 */
[----:B------:R-:W-:Y:S01]  /*2680*/  @UP1 UMOV UR60, UR4 ;  /* 0x00000004003c1c82 */ /* 0x000fe20008000000 */
[----:B------:R-:W-:Y:S05]  /*2690*/  BRA.U !UP0, `(.L_x_44) ;  /* 0x0000000108d47547 */ /* 0x000fea000b800000 */
[----:B------:R-:W2:Y:S01]  /*26a0*/  LDCU.128 UR12, c[0x0][0xb10] ;  /* 0x00016200ff0c77ac */ /* 0x000ea20008000c00 */
[----:B------:R-:W4:Y:S01]  /*26b0*/  LDCU UR21, c[0x0][0xb20] ;  /* 0x00016400ff1577ac */ /* 0x000f220008000800 */
[----:B------:R-:W3:Y:S01]  /*26c0*/  LDCU UR20, c[0x0][0xb0c] ;  /* 0x00016180ff1477ac */ /* 0x000ee20008000800 */
[----:B------:R-:W1:Y:S01]  /*26d0*/  LDCU.64 UR8, c[0x0][0xb28] ;  /* 0x00016500ff0877ac */ /* 0x000e620008000a00 */
[----:B------:R-:W-:Y:S02]  /*26e0*/  UISETP.NE.AND UP3, UPT, UR39, 0x1, UPT ;  /* 0x000000012700788c */ /* 0x000fe4000bf65270 */
[----:B--2---:R-:W-:Y:S02]  /*26f0*/  UIMAD.WIDE.U32 UR6, UR55, UR15, URZ ;  /* 0x0000000f370672a5 */ /* 0x004fe4000f8e00ff */
[----:B------:R-:W-:Y:S02]  /*2700*/  UIMAD.WIDE.U32 UR4, UR61, UR12, URZ ;  /* 0x0000000c3d0472a5 */ /* 0x000fe4000f8e00ff */
[----:B------:R-:W-:-:S02]  /*2710*/  UISETP.NE.AND UP0, UPT, UR14, 0x1, UPT ;  /* 0x000000010e00788c */ /* 0x000fc4000bf05270 */
[----:B------:R-:W-:Y:S01]  /*2720*/  UIMAD.WIDE.U32 UR18, UR45, UR15, URZ ;  /* 0x0000000f2d1272a5 */ /* 0x000fe2000f8e00ff */
[----:B------:R-:W-:Y:S02]  /*2730*/  UMOV UR6, UR7 ;  /* 0x0000000700067c82 */ /* 0x000fe40008000000 */
[----:B------:R-:W-:Y:S01]  /*2740*/  UMOV UR4, UR5 ;  /* 0x0000000500047c82 */ /* 0x000fe20008000000 */
[----:B----4-:R-:W-:Y:S02]  /*2750*/  USHF.R.U32.HI UR6, URZ, UR21, UR6 ;  /* 0x00000015ff067299 */ /* 0x010fe40008011606 */
[----:B---3--:R-:W-:Y:S02]  /*2760*/  UISETP.NE.AND UP2, UPT, UR20, 0x1, UPT ;  /* 0x000000011400788c */ /* 0x008fe4000bf45270 */
[----:B------:R-:W-:Y:S02]  /*2770*/  USHF.R.U32.HI UR4, URZ, UR13, UR4 ;  /* 0x0000000dff047299 */ /* 0x000fe40008011604 */
[----:B------:R-:W-:-:S02]  /*2780*/  USEL UR5, UR55, UR6, !UP0 ;  /* 0x0000000637057287 */ /* 0x000fc4000c000000 */
[----:B------:R-:W-:Y:S02]  /*2790*/  USEL UR6, UR61, UR4, !UP2 ;  /* 0x000000043d067287 */ /* 0x000fe4000d000000 */
[----:B-1----:R-:W-:Y:S01]  /*27a0*/  UIMAD.WIDE.U32 UR10, UR5, UR8, URZ ;  /* 0x00000008050a72a5 */ /* 0x002fe2000f8e00ff */
[----:B------:R-:W-:Y:S01]  /*27b0*/  UMOV UR4, UR19 ;  /* 0x0000001300047c82 */ /* 0x000fe20008000000 */
[----:B------:R-:W-:Y:S02]  /*27c0*/  UIMAD.WIDE.U32 UR16, UR53, UR12, URZ ;  /* 0x0000000c351072a5 */ /* 0x000fe4000f8e00ff */
[----:B------:R-:W-:-:S03]  /*27d0*/  UIMAD.WIDE.U32 UR18, UR6, UR8, URZ ;  /* 0x00000008061272a5 */ /* 0x000fc6000f8e00ff */
[----:B------:R-:W-:Y:S01]  /*27e0*/  UMOV UR10, UR11 ;  /* 0x0000000b000a7c82 */ /* 0x000fe20008000000 */
[----:B------:R-:W-:Y:S02]  /*27f0*/  USHF.R.U32.HI UR4, URZ, UR21, UR4 ;  /* 0x00000015ff047299 */ /* 0x000fe40008011604 */
[----:B------:R-:W-:Y:S01]  /*2800*/  @UP3 USHF.R.U32.HI UR5, URZ, UR9, UR10 ;  /* 0x00000009ff053299 */ /* 0x000fe2000801160a */
[----:B------:R-:W-:Y:S01]  /*2810*/  UMOV UR16, UR17 ;  /* 0x0000001100107c82 */ /* 0x000fe20008000000 */
[----:B------:R-:W-:Y:S01]  /*2820*/  UMOV UR18, UR19 ;  /* 0x0000001300127c82 */ /* 0x000fe20008000000 */
[----:B------:R-:W-:Y:S02]  /*2830*/  USHF.R.U32.HI UR13, URZ, UR13, UR16 ;  /* 0x0000000dff0d7299 */ /* 0x000fe40008011610 */
[----:B------:R-:W-:Y:S02]  /*2840*/  USEL UR4, UR45, UR4, !UP0 ;  /* 0x000000042d047287 */ /* 0x000fe4000c000000 */
[----:B------:R-:W-:-:S02]  /*2850*/  @UP3 USHF.R.U32.HI UR6, URZ, UR9, UR18 ;  /* 0x00000009ff063299 */ /* 0x000fc40008011612 */
[----:B------:R-:W-:Y:S02]  /*2860*/  UIMAD UR7, UR39, UR5, URZ ;  /* 0x00000005270772a4 */ /* 0x000fe4000f8e02ff */
[----:B------:R-:W-:Y:S02]  /*2870*/  USEL UR5, UR53, UR13, !UP2 ;  /* 0x0000000d35057287 */ /* 0x000fe4000d000000 */
[----:B------:R-:W-:Y:S02]  /*2880*/  UIMAD UR10, UR39, UR6, URZ ;  /* 0x00000006270a72a4 */ /* 0x000fe4000f8e02ff */
[----:B------:R-:W-:Y:S02]  /*2890*/  UISETP.GE.AND UP0, UPT, UR4, UR7, UPT ;  /* 0x000000070400728c */ /* 0x000fe4000bf06270 */
[----:B------:R-:W-:Y:S02]  /*28a0*/  UIMAD.WIDE.U32 UR12, UR4, UR8, URZ ;  /* 0x00000008040c72a5 */ /* 0x000fe4000f8e00ff */
[----:B------:R-:W-:-:S02]  /*28b0*/  UISETP.GE.OR UP0, UPT, UR5, UR10, UP0 ;  /* 0x0000000a0500728c */ /* 0x000fc40008706670 */
        /* <DEDUP_REMOVED lines=19> */
.L_x_44:
[----:B------:R-:W2:Y:S02]  /*29f0*/  LDCU UR4, c[0x0][0xb30] ;  /* 0x00016600ff0477ac */ /* 0x000ea40008000800 */
[----:B--2---:R-:W-:-:S09]  /*2a00*/  UISETP.NE.AND UP0, UPT, UR4, 0x1, UPT ;  /* 0x000000010400788c */ /* 0x004fd2000bf05270 */
[----:B------:R-:W-:Y:S05]  /*2a10*/  BRA.U UP0, `(.L_x_45) ;  /* 0x0000000100447547 */ /* 0x000fea000b800000 */
[----:B------:R-:W2:Y:S01]  /*2a20*/  LDCU.128 UR8, c[0x0][0xb10] ;  /* 0x00016200ff0877ac */ /* 0x000ea20008000c00 */
[----:B------:R-:W4:Y:S01]  /*2a30*/  LDCU UR12, c[0x0][0xb0c] ;  /* 0x00016180ff0c77ac */ /* 0x000f220008000800 */
[----:B------:R-:W1:Y:S01]  /*2a40*/  LDCU UR13, c[0x0][0xb20] ;  /* 0x00016400ff0d77ac */ /* 0x000e620008000800 */
[----:B--2---:R-:W-:Y:S02]  /*2a50*/  UIMAD.WIDE.U32 UR6, UR53, UR8, URZ ;  /* 0x00000008350672a5 */ /* 0x004fe4000f8e00ff */
[----:B------:R-:W-:Y:S02]  /*2a60*/  UIMAD.WIDE.U32 UR4, UR45, UR11, URZ ;  /* 0x0000000b2d0472a5 */ /* 0x000fe4000f8e00ff */
[----:B----4-:R-:W-:Y:S02]  /*2a70*/  UISETP.NE.AND UP2, UPT, UR12, 0x1, UPT ;  /* 0x000000010c00788c */ /* 0x010fe4000bf45270 */
[----:B------:R-:W-:Y:S01]  /*2a80*/  UISETP.NE.AND UP0, UPT, UR10, 0x1, UPT ;  /* 0x000000010a00788c */ /* 0x000fe2000bf05270 */
[----:B------:R-:W-:-:S02]  /*2a90*/  UMOV UR6, UR7 ;  /* 0x0000000700067c82 */ /* 0x000fc40008000000 */
[----:B------:R-:W-:Y:S01]  /*2aa0*/  UMOV UR4, UR5 ;  /* 0x0000000500047c82 */ /* 0x000fe20008000000 */
[----:B------:R-:W-:Y:S02]  /*2ab0*/  USHF.R.U32.HI UR6, URZ, UR9, UR6 ;  /* 0x00000009ff067299 */ /* 0x000fe40008011606 */
[----:B-1----:R-:W-:Y:S02]  /*2ac0*/  USHF.R.U32.HI UR4, URZ, UR13, UR4 ;  /* 0x0000000dff047299 */ /* 0x002fe40008011604 */
[----:B------:R-:W-:Y:S02]  /*2ad0*/  USEL UR5, UR53, UR6, !UP2 ;  /* 0x0000000635057287 */ /* 0x000fe4000d000000 */
[----:B------:R-:W-:-:S04]  /*2ae0*/  USEL UR4, UR45, UR4, !UP0 ;  /* 0x000000042d047287 */ /* 0x000fc8000c000000 */
[----:B------:R-:W-:Y:S02]  /*2af0*/  UIADD3 UR6, UPT, UPT, UR5, -UR4, URZ ;  /* 0x8000000405067290 */ /* 0x000fe4000fffe0ff */
[----:B------:R-:W-:Y:S02]  /*2b00*/  UIADD3 UR4, UPT, UPT, -UR5, UR4, URZ ;  /* 0x0000000405047290 */ /* 0x000fe4000fffe1ff */
[----:B------:R-:W-:Y:S02]  /*2b10*/  UIMAD UR45, UR6, UR10, UR45 ;  /* 0x0000000a062d72a4 */ /* 0x000fe4000f8e022d */
[----:B------:R-:W-:-:S12]  /*2b20*/  UIMAD UR53, UR4, UR12, UR53 ;  /* 0x0000000c043572a4 */ /* 0x000fd8000f8e0235 */
.L_x_45:
[----:B------:R-:W-:Y:S01]  /*2b30*/  VIADD R11, R11, 0x1 ;  /* 0x000000010b0b7836 */ /* 0x000fe20000000000 */
[----:B------:R-:W-:Y:S02]  /*2b40*/  R2UR UR5, R56 ;  /* 0x00000000380572ca */ /* 0x000fe400000e0000 */
[----:B------:R-:W-:Y:S02]  /*2b50*/  R2UR UR4, R55 ;  /* 0x00000000370472ca */ /* 0x000fe400000e0000 */
[C---:B------:R-:W-:Y:S02]  /*2b60*/  ISETP.NE.AND P0, PT, R11.reuse, 0x2, PT ;  /* 0x000000020b00780c */ /* 0x040fe40003f05270 */
[----:B------:R-:W-:Y:S02]  /*2b70*/  PLOP3.LUT P2, PT, PT, PT, PT, 0x80, 0x8 ;  /* 0x000000000008781c */ /* 0x000fe40003f4f070 */
[----:B-1----:R-:W-:Y:S02]  /*2b80*/  SEL R0, RZ, 0x1, P0 ;  /* 0x00000001ff007807 */ /* 0x002fe40000000000 */
[----:B------:R-:W-:-:S02]  /*2b90*/  SEL R11, R11, RZ, P0 ;  /* 0x000000ff0b0b7207 */ /* 0x000fc40000000000 */
[----:B------:R-:W-:Y:S01]  /*2ba0*/  LOP3.LUT R10, R10, R0, RZ, 0x3c, !PT ;  /* 0x000000000a0a7212 */ /* 0x000fe200078e3cff */
[----:B------:R-:W-:Y:S02]  /*2bb0*/  UIADD3 UR25, UPT, UPT, UR53, UR5, URZ ;  /* 0x0000000535197290 */ /* 0x000fe4000fffe0ff */
[----:B------:R-:W-:Y:S01]  /*2bc0*/  UIADD3 UR27, UPT, UPT, UR45, UR4, URZ ;  /* 0x000000042d1b7290 */ /* 0x000fe2000fffe0ff */
[----:B------:R-:W-:Y:S11]  /*2bd0*/  BRA.U UP1, `(.L_x_46) ;  /* 0xffffffed01047547 */ /* 0x000ff6000b83ffff */
[----:B------:R-:W-:Y:S01]  /*2be0*/  UIADD3 UR22, UPT, UPT, UR22, 0x18, URZ ;  /* 0x0000001816167890 */ /* 0x000fe2000fffe0ff */
[----:B------:R-:W-:-:S03]  /*2bf0*/  SHF.L.U32 R2, R12, 0x1f, RZ ;  /* 0x0000001f0c027819 */ /* 0x000fc600000006ff */
[----:B------:R-:W-:-:S09]  /*2c00*/  ULEA UR4, UR23, UR22, 0x3 ;  /* 0x0000001617047291 */ /* 0x000fd2000f8e18ff */
[----:B------:R-:W1:Y:S02]  /*2c10*/  SYNCS.PHASECHK.TRANS64.TRYWAIT P0, [UR4], R2 ;  /* 0x00000002ff0075a7 */ /* 0x000e640008001104 */
[----:B-1----:R-:W-:Y:S05]  /*2c20*/  @!P0 BRA `(.L_x_47) ;  /* 0x00000054007c8947 */ /* 0x002fea0003800000 */
.L_x_130:
[----:B------:R-:W-:-:S04]  /*2c30*/  UIADD3 UR4, UPT, UPT, UR23, 0x1, URZ ;  /* 0x0000000117047890 */ /* 0x000fc8000fffe0ff */
[----:B------:R-:W-:-:S04]  /*2c40*/  UISETP.NE.AND UP0, UPT, UR4, 0x3, UPT ;  /* 0x000000030400788c */ /* 0x000fc8000bf05270 */
[----:B------:R-:W-:Y:S02]  /*2c50*/  USEL UR6, URZ, 0x1, UP0 ;  /* 0x00000001ff067887 */ /* 0x000fe40008000000 */
[----:B------:R-:W-:-:S04]  /*2c60*/  USEL UR4, UR4, URZ, UP0 ;  /* 0x000000ff04047287 */ /* 0x000fc80008000000 */
[----:B------:R-:W-:Y:S01]  /*2c70*/  ULEA UR5, UR4, UR22, 0x3 ;  /* 0x0000001604057291 */ /* 0x000fe2000f8e18ff */
[----:B------:R-:W-:-:S04]  /*2c80*/  LOP3.LUT R12, R12, UR6, RZ, 0x3c, !PT ;  /* 0x000000060c0c7c12 */ /* 0x000fc8000f8e3cff */
[----:B-1----:R-:W-:-:S04]  /*2c90*/  SHF.L.U32 R2, R12, 0x1f, RZ ;  /* 0x0000001f0c027819 */ /* 0x002fc800000006ff */
[----:B------:R-:W1:Y:S02]  /*2ca0*/  SYNCS.PHASECHK.TRANS64.TRYWAIT P0, [UR5], R2 ;  /* 0x00000002ff0075a7 */ /* 0x000e640008001105 */
[----:B-1----:R-:W-:Y:S05]  /*2cb0*/  @!P0 BRA `(.L_x_48) ;  /* 0x0000005400708947 */ /* 0x002fea0003800000 */
.L_x_132:
[----:B------:R-:W-:-:S04]  /*2cc0*/  UIADD3 UR4, UPT, UPT, UR4, 0x1, URZ ;  /* 0x0000000104047890 */ /* 0x000fc8000fffe0ff */
[----:B------:R-:W-:-:S04]  /*2cd0*/  UISETP.NE.AND UP0, UPT, UR4, 0x3, UPT ;  /* 0x000000030400788c */ /* 0x000fc8000bf05270 */
[----:B------:R-:W-:Y:S02]  /*2ce0*/  USEL UR5, URZ, 0x1, UP0 ;  /* 0x00000001ff057887 */ /* 0x000fe40008000000 */
[----:B------:R-:W-:-:S04]  /*2cf0*/  USEL UR4, UR4, URZ, UP0 ;  /* 0x000000ff04047287 */ /* 0x000fc80008000000 */
[----:B------:R-:W-:Y:S01]  /*2d00*/  ULEA UR4, UR4, UR22, 0x3 ;  /* 0x0000001604047291 */ /* 0x000fe2000f8e18ff */
[----:B-1----:R-:W-:-:S04]  /*2d10*/  LOP3.LUT R2, R12, UR5, RZ, 0x3c, !PT ;  /* 0x000000050c027c12 */ /* 0x002fc8000f8e3cff */
[----:B------:R-:W-:Y:S01]  /*2d20*/  SHF.L.U32 R2, R2, 0x1f, RZ ;  /* 0x0000001f02027819 */ /* 0x000fe200000006ff */
[----:B------:R-:W-:-:S07]  /*2d30*/  IMAD.U32 R0, RZ, RZ, UR4 ;  /* 0x00000004ff007e24 */ /* 0x000fce000f8e00ff */
.L_x_49:
[----:B-1----:R1:W2:Y:S02]  /*2d40*/  SYNCS.PHASECHK.TRANS64.TRYWAIT P0, [R0+URZ], R2 ;  /* 0x00000002000075a7 */ /* 0x0022a400080011ff */
[----:B--2---:R-:W-:Y:S05]  /*2d50*/  @!P0 NANOSLEEP.SYNCS 0x989680 ;  /* 0x009896800000895d */ /* 0x004fea0003900000 */
[----:B------:R-:W2:Y:S02]  /*2d60*/  @!P0 SYNCS.PHASECHK.TRANS64 P0, [R0+URZ], R2 ;  /* 0x00000002000085a7 */ /* 0x000ea400080010ff */
[----:B--2---:R-:W-:Y:S05]  /*2d70*/  @P0 EXIT ;  /* 0x000000000000094d */ /* 0x004fea0003800000 */
[----:B------:R-:W-:Y:S05]  /*2d80*/  BRA `(.L_x_49) ;  /* 0xfffffffc00ec7947 */ /* 0x000fea000383ffff */
.L_x_22:
[----:B------:R-:W-:-:S04]  /*2d90*/  UISETP.NE.AND UP0, UPT, UR54, URZ, UPT ;  /* 0x000000ff3600728c */ /* 0x000fc8000bf05270 */
[----:B------:R-:W-:-:S09]  /*2da0*/  UISETP.NE.OR UP0, UPT, UR22, 0x1, UP0 ;  /* 0x000000011600788c */ /* 0x000fd20008705670 */
[----:B------:R-:W-:Y:S05]  /*2db0*/  BRA.U UP0, `(.L_x_50) ;  /* 0x0000000500487547 */ /* 0x000fea000b800000 */
[----:B------:R-:W-:Y:S01]  /*2dc0*/  ISETP.GE.U32.AND P2, PT, R0, 0x2, PT ;  /* 0x000000020000780c */ /* 0x000fe20003f46070 */
[----:B------:R-:W-:Y:S01]  /*2dd0*/  IMAD.MOV.U32 R12, RZ, RZ, 0x1 ;  /* 0x00000001ff0c7424 */ /* 0x000fe200078e00ff */
[----:B------:R-:W-:Y:S02]  /*2de0*/  CS2R R10, SRZ ;  /* 0x00000000000a7805 */ /* 0x000fe4000001ff00 */
[----:B------:R-:W-:Y:S01]  /*2df0*/  CS2R R8, SRZ ;  /* 0x0000000000087805 */ /* 0x000fe2000001ff00 */
[----:B------:R-:W-:Y:S01]  /*2e00*/  UMOV UR6, 0x400 ;  /* 0x0000040000067882 */ /* 0x000fe20000000000 */
[----:B------:R-:W-:Y:S01]  /*2e10*/  UMOV UR5, URZ ;  /* 0x000000ff00057c82 */ /* 0x000fe20008000000 */
[----:B------:R-:W-:-:S12]  /*2e20*/  ULEA UR6, UR54, UR6, 0x18 ;  /* 0x0000000636067291 */ /* 0x000fd8000f8ec0ff */
.L_x_54:
[----:B------:R-:W-:Y:S02]  /*2e30*/  LEA R2, R8, UR6, 0x3 ;  /* 0x0000000608027c11 */ /* 0x000fe4000f8e18ff */
[----:B------:R-:W-:-:S03]  /*2e40*/  SHF.L.U32 R4, R9, 0x1f, RZ ;  /* 0x0000001f09047819 */ /* 0x000fc600000006ff */
[----:B------:R-:W-:Y:S01]  /*2e50*/  VIADD R5, R2, 0xe0 ;  /* 0x000000e002057836 */ /* 0x000fe20000000000 */
[----:B------:R-:W1:Y:S02]  /*2e60*/  SYNCS.PHASECHK.TRANS64.TRYWAIT P0, [R2+URZ+0xd0], R4 ;  /* 0x0000d004020075a7 */ /* 0x000e6400080011ff */
[----:B-1----:R-:W-:Y:S05]  /*2e70*/  @!P0 BRA `(.L_x_51) ;  /* 0x0000005400188947 */ /* 0x002fea0003800000 */
.L_x_133:
[----:B------:R-:W-:Y:S01]  /*2e80*/  ULEA UR4, UR5, UR6, 0x3 ;  /* 0x0000000605047291 */ /* 0x000fe2000f8e18ff */
[----:B-1----:R-:W-:Y:S01]  /*2e90*/  PRMT R2, RZ, 0x654, R5 ;  /* 0x00000654ff027816 */ /* 0x002fe20000000005 */
[----:B------:R-:W-:Y:S01]  /*2ea0*/  @!P2 IMAD.MOV.U32 R4, RZ, RZ, 0x10 ;  /* 0x00000010ff04a424 */ /* 0x000fe200078e00ff */
[----:B------:R-:W-:Y:S01]  /*2eb0*/  SHF.L.U32 R5, R12, 0x1f, RZ ;  /* 0x0000001f0c057819 */ /* 0x000fe200000006ff */
[----:B------:R-:W-:Y:S01]  /*2ec0*/  UIADD3 UR7, UPT, UPT, UR4, 0x70, URZ ;  /* 0x0000007004077890 */ /* 0x000fe2000fffe0ff */
[----:B------:R1:W-:Y:S05]  /*2ed0*/  SYNCS.ARRIVE.TRANS64.RED.A1T0 RZ, [R2+URZ], RZ ;  /* 0x000000ff02ff79a7 */ /* 0x0003ea00081004ff */
[----:B------:R-:W-:Y:S01]  /*2ee0*/  IMAD.U32 R6, RZ, RZ, UR7 ;  /* 0x00000007ff067e24 */ /* 0x000fe2000f8e00ff */
[----:B------:R-:W2:Y:S04]  /*2ef0*/  SYNCS.PHASECHK.TRANS64.TRYWAIT P0, [UR4+0x80], R5 ;  /* 0x00008005ff0075a7 */ /* 0x000ea80008001104 */
[----:B------:R-:W-:Y:S01]  /*2f00*/  PRMT R6, R0, 0x654, R6 ;  /* 0x0000065400067816 */ /* 0x000fe20000000006 */
[----:B-12---:R-:W-:Y:S06]  /*2f10*/  @!P0 BRA `(.L_x_52) ;  /* 0x0000005400048947 */ /* 0x006fec0003800000 */
.L_x_135:
[----:B------:R-:W-:Y:S01]  /*2f20*/  ULEA UR8, UR5, UR6, 0x4 ;  /* 0x0000000605087291 */ /* 0x000fe2000f8e20ff */
[----:B------:R-:W-:Y:S01]  /*2f30*/  SEL R3, R6, R3, !P2 ;  /* 0x0000000306037207 */ /* 0x000fe20005000000 */
[----:B------:R-:W-:Y:S01]  /*2f40*/  UIADD3 UR9, UPT, UPT, UR4, 0x70, URZ ;  /* 0x0000007004097890 */ /* 0x000fe2000fffe0ff */
[----:B-1----:R-:W-:Y:S01]  /*2f50*/  LEA R2, R11, UR6, 0x3 ;  /* 0x000000060b027c11 */ /* 0x002fe2000f8e18ff */
[----:B------:R-:W-:Y:S01]  /*2f60*/  UIADD3 UR8, UPT, UPT, UR8, 0x100, URZ ;  /* 0x0000010008087890 */ /* 0x000fe2000fffe0ff */
[----:B------:R1:W-:Y:S01]  /*2f70*/  @!P2 SYNCS.ARRIVE.TRANS64.RED RZ, [R3+URZ], R4 ;  /* 0x0000000403ffa9a7 */ /* 0x0003e200080004ff */
[----:B------:R-:W-:Y:S01]  /*2f80*/  UIADD3 UR4, UPT, UPT, UR5, 0x1, URZ ;  /* 0x0000000105047890 */ /* 0x000fe2000fffe0ff */
[----:B------:R-:W-:-:S03]  /*2f90*/  VIADD R8, R8, 0x1 ;  /* 0x0000000108087836 */ /* 0x000fc60000000000 */
[----:B------:R-:W-:Y:S02]  /*2fa0*/  UISETP.NE.AND UP0, UPT, UR4, 0x2, UPT ;  /* 0x000000020400788c */ /* 0x000fe4000bf05270 */
[----:B------:R-:W-:Y:S01]  /*2fb0*/  ISETP.NE.AND P0, PT, R8, 0x2, PT ;  /* 0x000000020800780c */ /* 0x000fe20003f05270 */
[----:B------:R-:W-:Y:S06]  /*2fc0*/  UGETNEXTWORKID.BROADCAST [UR8], [UR9] ;  /* 0x00000000080073ca */ /* 0x000fec0008000100 */
[----:B------:R-:W-:Y:S02]  /*2fd0*/  USEL UR7, URZ, 0x1, UP0 ;  /* 0x00000001ff077887 */ /* 0x000fe40008000000 */
[----:B------:R-:W-:-:S04]  /*2fe0*/  USEL UR5, UR4, URZ, UP0 ;  /* 0x000000ff04057287 */ /* 0x000fc80008000000 */
[----:B------:R-:W-:Y:S02]  /*2ff0*/  LOP3.LUT R12, R12, UR7, RZ, 0x3c, !PT ;  /* 0x000000070c0c7c12 */ /* 0x000fe4000f8e3cff */
[----:B-1----:R-:W-:-:S04]  /*3000*/  SHF.L.U32 R4, R10, 0x1f, RZ ;  /* 0x0000001f0a047819 */ /* 0x002fc800000006ff */
[----:B------:R-:W1:Y:S02]  /*3010*/  SYNCS.PHASECHK.TRANS64.TRYWAIT P1, [R2+URZ+0x70], R4 ;  /* 0x00007004020075a7 */ /* 0x000e6400080211ff */
[----:B-1----:R-:W-:Y:S05]  /*3020*/  @!P1 BRA `(.L_x_53) ;  /* 0x0000005000d89947 */ /* 0x002fea0003800000 */
.L_x_136:
[C---:B-1----:R-:W-:Y:S01]  /*3030*/  LEA R4, R11.reuse, UR6, 0x4 ;  /* 0x000000060b047c11 */ /* 0x042fe2000f8e20ff */
[----:B------:R-:W-:Y:S01]  /*3040*/  VIADD R2, R2, 0x80 ;  /* 0x0000008002027836 */ /* 0x000fe20000000000 */
[----:B------:R-:W-:Y:S01]  /*3050*/  SEL R8, R8, RZ, P0 ;  /* 0x000000ff08087207 */ /* 0x000fe20000000000 */
[----:B------:R-:W-:-:S03]  /*3060*/  VIADD R11, R11, 0x1 ;  /* 0x000000010b0b7836 */ /* 0x000fc60000000000 */
[----:B------:R-:W1:Y:S01]  /*3070*/  LDS.128 R4, [R4+0x100] ;  /* 0x0001000004047984 */ /* 0x000e620000000c00 */
[----:B------:R-:W-:Y:S02]  /*3080*/  PRMT R2, RZ, 0x654, R2 ;  /* 0x00000654ff027816 */ /* 0x000fe40000000002 */
[C---:B------:R-:W-:Y:S01]  /*3090*/  ISETP.NE.AND P1, PT, R11.reuse, 0x2, PT ;  /* 0x000000020b00780c */ /* 0x040fe20003f25270 */
[----:B------:R-:W-:Y:S01]  /*30a0*/  @!PT LDS RZ, [RZ] ;  /* 0x00000000fffff984 */ /* 0x000fe20000000800 */
[----:B------:R-:W-:Y:S01]  /*30b0*/  @!PT LDS RZ, [RZ] ;  /* 0x00000000fffff984 */ /* 0x000fe20000000800 */
[----:B------:R-:W-:Y:S01]  /*30c0*/  @!PT LDS RZ, [RZ] ;  /* 0x00000000fffff984 */ /* 0x000fe20000000800 */
[----:B------:R-:W-:Y:S01]  /*30d0*/  @!PT LDS RZ, [RZ] ;  /* 0x00000000fffff984 */ /* 0x000fe20000000800 */
[----:B------:R2:W-:Y:S06]  /*30e0*/  MEMBAR.ALL.CTA ;  /* 0x0000000000007992 */ /* 0x0005ec0000008000 */
[----:B--2---:R-:W2:Y:S01]  /*30f0*/  FENCE.VIEW.ASYNC.S ;  /* 0x00000000000073c6 */ /* 0x004ea20000000000 */
[----:B------:R-:W-:Y:S01]  /*3100*/  SEL R11, R11, RZ, P1 ;  /* 0x000000ff0b0b7207 */ /* 0x000fe20000800000 */
[----:B--2---:R2:W-:Y:S01]  /*3110*/  SYNCS.ARRIVE.TRANS64.RED.A1T0 RZ, [R2+URZ], RZ ;  /* 0x000000ff02ff79a7 */ /* 0x0045e200081004ff */
[----:B-1----:R-:W-:-:S02]  /*3120*/  LOP3.LUT P3, RZ, R6, 0x1, RZ, 0xc0, !PT ;  /* 0x0000000106ff7812 */ /* 0x002fc4000786c0ff */
[----:B------:R-:W-:-:S04]  /*3130*/  SEL R4, RZ, 0x1, P1 ;  /* 0x00000001ff047807 */ /* 0x000fc80000800000 */
[----:B------:R-:W-:Y:S02]  /*3140*/  LOP3.LUT R10, R10, R4, RZ, 0x3c, !PT ;  /* 0x000000040a0a7212 */ /* 0x000fe400078e3cff */
[----:B--2---:R-:W-:-:S04]  /*3150*/  SEL R2, RZ, 0x1, P0 ;  /* 0x00000001ff027807 */ /* 0x004fc80000000000 */
[----:B------:R-:W-:Y:S01]  /*3160*/  LOP3.LUT R9, R9, R2, RZ, 0x3c, !PT ;  /* 0x0000000209097212 */ /* 0x000fe200078e3cff */
[----:B------:R-:W-:Y:S06]  /*3170*/  @P3 BRA `(.L_x_54) ;  /* 0xfffffffc002c3947 */ /* 0x000fec000383ffff */
[----:B------:R-:W-:Y:S01]  /*3180*/  ULEA UR4, UR5, UR6, 0x3 ;  /* 0x0000000605047291 */ /* 0x000fe2000f8e18ff */
[----:B------:R-:W-:-:S08]  /*3190*/  SHF.L.U32 R2, R12, 0x1f, RZ ;  /* 0x0000001f0c027819 */ /* 0x000fd000000006ff */
[----:B------:R-:W1:Y:S02]  /*31a0*/  SYNCS.PHASECHK.TRANS64 P0, [UR4+0x80], R2 ;  /* 0x00008002ff0075a7 */ /* 0x000e640008001004 */
[----:B-1----:R-:W-:Y:S05]  /*31b0*/  @P0 BRA `(.L_x_55) ;  /* 0x0000000000080947 */ /* 0x002fea0003800000 */
[----:B------:R-:W1:Y:S02]  /*31c0*/  SYNCS.PHASECHK.TRANS64.TRYWAIT P0, [UR4+0x80], R2 ;  /* 0x00008002ff0075a7 */ /* 0x000e640008001104 */
[----:B-1----:R-:W-:Y:S05]  /*31d0*/  @!P0 BRA `(.L_x_56) ;  /* 0x0000005000808947 */ /* 0x002fea0003800000 */
.L_x_55:
[----:B------:R-:W-:-:S04]  /*31e0*/  UIADD3 UR7, UPT, UPT, UR5, 0x1, URZ ;  /* 0x0000000105077890 */ /* 0x000fc8000fffe0ff */
[----:B------:R-:W-:-:S04]  /*31f0*/  UISETP.NE.AND UP0, UPT, UR7, 0x2, UPT ;  /* 0x000000020700788c */ /* 0x000fc8000bf05270 */
[----:B------:R-:W-:Y:S02]  /*3200*/  USEL UR8, URZ, 0x1, UP0 ;  /* 0x00000001ff087887 */ /* 0x000fe40008000000 */
[----:B------:R-:W-:-:S04]  /*3210*/  USEL UR7, UR7, URZ, UP0 ;  /* 0x000000ff07077287 */ /* 0x000fc80008000000 */
[----:B------:R-:W-:Y:S01]  /*3220*/  ULEA UR7, UR7, UR6, 0x3 ;  /* 0x0000000607077291 */ /* 0x000fe2000f8e18ff */
[----:B-1----:R-:W-:-:S04]  /*3230*/  LOP3.LUT R2, R12, UR8, RZ, 0x3c, !PT ;  /* 0x000000080c027c12 */ /* 0x002fc8000f8e3cff */
[----:B------:R-:W-:-:S04]  /*3240*/  SHF.L.U32 R0, R2, 0x1f, RZ ;  /* 0x0000001f02007819 */ /* 0x000fc800000006ff */
[----:B------:R-:W1:Y:S02]  /*3250*/  SYNCS.PHASECHK.TRANS64 P0, [UR7+0x80], R0 ;  /* 0x00008000ff0075a7 */ /* 0x000e640008001007 */
[----:B-1----:R-:W-:Y:S05]  /*3260*/  @P0 EXIT ;  /* 0x000000000000094d */ /* 0x002fea0003800000 */
[----:B------:R-:W-:Y:S02]  /*3270*/  SHF.L.U32 R2, R2, 0x1f, RZ ;  /* 0x0000001f02027819 */ /* 0x000fe400000006ff */
[----:B------:R-:W-:-:S07]  /*3280*/  MOV R0, UR7 ;  /* 0x0000000700007c02 */ /* 0x000fce0008000f00 */
.L_x_57:
[----:B-1----:R1:W2:Y:S02]  /*3290*/  SYNCS.PHASECHK.TRANS64.TRYWAIT P0, [R0+URZ+0x80], R2 ;  /* 0x00008002000075a7 */ /* 0x0022a400080011ff */
[----:B--2---:R-:W-:Y:S05]  /*32a0*/  @!P0 NANOSLEEP.SYNCS 0x989680 ;  /* 0x009896800000895d */ /* 0x004fea0003900000 */
[----:B------:R-:W2:Y:S02]  /*32b0*/  @!P0 SYNCS.PHASECHK.TRANS64 P0, [R0+URZ+0x80], R2 ;  /* 0x00008002000085a7 */ /* 0x000ea400080010ff */
[----:B--2---:R-:W-:Y:S05]  /*32c0*/  @P0 EXIT ;  /* 0x000000000000094d */ /* 0x004fea0003800000 */
[----:B------:R-:W-:Y:S05]  /*32d0*/  BRA `(.L_x_57) ;  /* 0xfffffffc00ec7947 */ /* 0x000fea000383ffff */
.L_x_50:
[----:B------:R-:W-:Y:S05]  /*32e0*/  BRA.U UP4, `(.L_x_58) ;  /* 0x0000001504047547 */ /* 0x000fea000b800000 */
[----:B------:R-:W-:Y:S01]  /*32f0*/  UMOV UR4, 0x40 ;  /* 0x0000004000047882 */ /* 0x000fe20000000000 */
[----:B------:R-:W-:Y:S01]  /*3300*/  NOP ;  /* 0x0000000000007918 */ /* 0x000fe20000000000 */
[----:B------:R-:W-:Y:S01]  /*3310*/  ULEA UR5, UR54, UR4, 0x18 ;  /* 0x0000000436057291 */ /* 0x000fe2000f8ec0ff */
[----:B------:R-:W-:Y:S02]  /*3320*/  UMOV UR6, 0x400 ;  /* 0x0000040000067882 */ /* 0x000fe40000000000 */
[----:B------:R-:W-:-:S06]  /*3330*/  ULEA UR6, UR54, UR6, 0x18 ;  /* 0x0000000636067291 */ /* 0x000fcc000f8ec0ff */
[----:B------:R-:W1:Y:S02]  /*3340*/  LDS.U8 R0, [UR5+0x1c] ;  /* 0x00001c05ff007984 */ /* 0x000e640008000000 */
[----:B-1----:R-:W-:-:S13]  /*3350*/  ISETP.NE.AND P0, PT, R0, RZ, PT ;  /* 0x000000ff0000720c */ /* 0x002fda0003f05270 */
[----:B------:R-:W-:Y:S05]  /*3360*/  @P0 BRA `(.L_x_59) ;  /* 0x0000000000580947 */ /* 0x000fea0003800000 */
[----:B------:R-:W-:-:S13]  /*3370*/  ELECT P0, URZ, PT ;  /* 0x0000000000ff782f */ /* 0x000fda0003800000 */
[----:B------:R-:W-:Y:S05]  /*3380*/  @!P0 BRA `(.L_x_60) ;  /* 0x0000000000608947 */ /* 0x000fea0003800000 */
[----:B------:R-:W-:Y:S01]  /*3390*/  UMOV UR4, 0x10 ;  /* 0x0000001000047882 */ /* 0x000fe20000000000 */
[----:B------:R-:W-:Y:S01]  /*33a0*/  HFMA2 R0, -RZ, RZ, 0, 5.9604644775390625e-08 ;  /* 0x00000001ff007431 */ /* 0x000fe200000001ff */
[----:B------:R-:W-:-:S03]  /*33b0*/  MOV R3, 0xffff ;  /* 0x0000ffff00037802 */ /* 0x000fc60000000f00 */
[----:B------:R-:W-:Y:S04]  /*33c0*/  DEPBAR.LE SB1, 0x36 ;  /* 0x00009d800000791a */ /* 0x000fe80000000000 */
[----:B------:R-:W1:Y:S02]  /*33d0*/  UTCATOMSWS.FIND_AND_SET.ALIGN UP0, UR4, UR4 ;  /* 0x00000004000475e3 */ /* 0x000e640008000800 */
[----:B-1----:R-:W-:Y:S01]  /*33e0*/  MOV R4, UR4 ;  /* 0x0000000400047c02 */ /* 0x002fe20008000f00 */
[----:B------:R-:W-:Y:S06]  /*33f0*/  BRA.U UP0, `(.L_x_61) ;  /* 0x0000000100187547 */ /* 0x000fec000b800000 */
.L_x_62:
[----:B------:R-:W-:Y:S05]  /*3400*/  NANOSLEEP 0x64 ;  /* 0x000000640000795d */ /* 0x000fea0003800000 */
[----:B------:R-:W-:-:S05]  /*3410*/  UMOV UR4, 0x10 ;  /* 0x0000001000047882 */ /* 0x000fca0000000000 */
[----:B------:R-:W-:Y:S04]  /*3420*/  DEPBAR.LE SB1, 0x36 ;  /* 0x00009d800000791a */ /* 0x000fe80000000000 */
[----:B------:R-:W1:Y:S02]  /*3430*/  UTCATOMSWS.FIND_AND_SET.ALIGN UP0, UR4, UR4 ;  /* 0x00000004000475e3 */ /* 0x000e640008000800 */
[----:B-1----:R-:W-:Y:S01]  /*3440*/  MOV R4, UR4 ;  /* 0x0000000400047c02 */ /* 0x002fe20008000f00 */
[----:B------:R-:W-:Y:S05]  /*3450*/  BRA.U !UP0, `(.L_x_62) ;  /* 0xfffffffd08e87547 */ /* 0x000fea000b83ffff */
.L_x_61:
[-C--:B------:R-:W-:Y:S02]  /*3460*/  SHF.L.U32 R3, R3, R4.reuse, RZ ;  /* 0x0000000403037219 */ /* 0x080fe400000006ff */
[----:B------:R-:W-:Y:S01]  /*3470*/  SHF.L.U32 R0, R0, R4, RZ ;  /* 0x0000000400007219 */ /* 0x000fe200000006ff */
[----:B------:R-:W-:Y:S02]  /*3480*/  IMAD.SHL.U32 R4, R4, 0x20, RZ ;  /* 0x0000002004047824 */ /* 0x000fe400078e00ff */
[----:B------:R1:W-:Y:S04]  /*3490*/  ATOMS.OR RZ, [UR5+0x14], R3 ;  /* 0x00001403ffff798c */ /* 0x0003e8000b000005 */
[----:B------:R1:W-:Y:S04]  /*34a0*/  ATOMS.OR RZ, [UR5+0x18], R0 ;  /* 0x00001800ffff798c */ /* 0x0003e8000b000005 */
[----:B------:R1:W-:Y:S01]  /*34b0*/  STS [UR6+0x120], R4 ;  /* 0x00012004ff007988 */ /* 0x0003e20008000806 */
[----:B------:R-:W-:Y:S05]  /*34c0*/  BRA `(.L_x_60) ;  /* 0x0000000000107947 */ /* 0x000fea0003800000 */
.L_x_59:
[----:B------:R-:W-:Y:S02]  /*34d0*/  MOV R0, 0xffffffff ;  /* 0xffffffff00007802 */ /* 0x000fe40000000f00 */
[----:B------:R-:W-:-:S03]  /*34e0*/  MOV R4, 0x3510 ;  /* 0x0000351000047802 */ /* 0x000fc60000000f00 */
[----:B------:R1:W-:Y:S04]  /*34f0*/  STS [UR6+0x120], R0 ;  /* 0x00012000ff007988 */ /* 0x0003e80008000806 */
[----:B-1---5:R-:W-:Y:S05]  /*3500*/  CALL.REL.NOINC `($__internal_1_$__cuda_sm10x_tcgen05_guardrail_trap_phase_invalid_during_alloc) ;  /* 0x00000054005c7944 */ /* 0x022fea0003c00000 */
.L_x_60:
[----:B------:R-:W-:Y:S05]  /*3510*/  WARPSYNC.ALL ;  /* 0x0000000000007948 */ /* 0x000fea0003800000 */
[----:B------:R-:W2:Y:S01]  /*3520*/  S2UR UR4, SR_CgaCtaId ;  /* 0x00000000000479c3 */ /* 0x000ea20000008800 */
[----:B------:R-:W-:Y:S01]  /*3530*/  UMOV UR71, 0x400 ;  /* 0x0000040000477882 */ /* 0x000fe20000000000 */
[----:B------:R-:W-:-:S06]  /*3540*/  NOP ;  /* 0x0000000000007918 */ /* 0x000fcc0000000000 */
[----:B------:R-:W-:Y:S06]  /*3550*/  BAR.ARV 0x6, 0xa0 ;  /* 0x0182800000007b1d */ /* 0x000fec0000002000 */
[----:B------:R-:W3:Y:S01]  /*3560*/  LDCU UR7, c[0x0][0x38c] ;  /* 0x00007180ff0777ac */ /* 0x000ee20008000800 */
[----:B------:R-:W-:Y:S01]  /*3570*/  LOP3.LUT R2, R2, 0xffff, RZ, 0xc0, !PT ;  /* 0x0000ffff02027812 */ /* 0x000fe200078ec0ff */
[----:B------:R-:W-:Y:S01]  /*3580*/  HFMA2 R11, -RZ, RZ, 0, 5.9604644775390625e-08 ;  /* 0x00000001ff0b7431 */ /* 0x000fe200000001ff */
[----:B------:R-:W-:Y:S01]  /*3590*/  MOV R10, RZ ;  /* 0x000000ff000a7202 */ /* 0x000fe20000000f00 */
[----:B------:R-:W4:Y:S01]  /*35a0*/  LDCU UR8, c[0x0][0x38c] ;  /* 0x00007180ff0877ac */ /* 0x000f220008000800 */
[----:B------:R-:W-:-:S02]  /*35b0*/  R2UR UR72, R2 ;  /* 0x00000000024872ca */ /* 0x000fc400000e0000 */
[----:B------:R-:W-:Y:S01]  /*35c0*/  CS2R R8, SRZ ;  /* 0x0000000000087805 */ /* 0x000fe2000001ff00 */
[----:B------:R-:W-:Y:S01]  /*35d0*/  UMOV UR75, URZ ;  /* 0x000000ff004b7c82 */ /* 0x000fe20008000000 */
[----:B------:R-:W-:Y:S01]  /*35e0*/  UMOV UR9, URZ ;  /* 0x000000ff00097c82 */ /* 0x000fe20008000000 */
[----:B--2---:R-:W-:Y:S01]  /*35f0*/  ULEA UR71, UR4, UR71, 0x18 ;  /* 0x0000004704477291 */ /* 0x004fe2000f8ec0ff */
[----:B------:R-:W-:Y:S01]  /*3600*/  UMOV UR76, 0x0 ;  /* 0x00000000004c7882 */ /* 0x000fe20000000000 */
[----:B------:R-:W-:Y:S02]  /*3610*/  UMOV UR77, 0x4100910 ;  /* 0x04100910004d7882 */ /* 0x000fe40000000000 */
[----:B------:R-:W-:Y:S02]  /*3620*/  UIADD3 UR6, UPT, UPT, UR71, 0x6800, URZ ;  /* 0x0000680047067890 */ /* 0x000fe4000fffe0ff */
[----:B------:R-:W-:Y:S02]  /*3630*/  UIADD3 UR5, UPT, UPT, UR71, 0x1e800, URZ ;  /* 0x0001e80047057890 */ /* 0x000fe4000fffe0ff */
[----:B---3--:R-:W-:Y:S01]  /*3640*/  UIADD3 UR7, UPT, UPT, UR7, 0x7f, URZ ;  /* 0x0000007f07077890 */ /* 0x008fe2000fffe0ff */
[----:B-1----:R-:W1:Y:S01]  /*3650*/  LDS R0, [UR71+0x120] ;  /* 0x00012047ff007984 */ /* 0x002e620008000800 */
[----:B------:R-:W-:-:S02]  /*3660*/  USHF.R.U32.HI UR6, URZ, 0x4, UR6 ;  /* 0x00000004ff067899 */ /* 0x000fc40008011606 */
[----:B------:R-:W-:Y:S02]  /*3670*/  USHF.R.S32.HI UR4, URZ, 0x1f, UR7 ;  /* 0x0000001fff047899 */ /* 0x000fe40008011407 */
[----:B------:R-:W-:Y:S02]  /*3680*/  USHF.R.U32.HI UR5, URZ, 0x4, UR5 ;  /* 0x00000004ff057899 */ /* 0x000fe40008011605 */
[----:B------:R-:W-:Y:S02]  /*3690*/  ULEA.HI UR4, UR4, UR7, URZ, 0x7 ;  /* 0x0000000704047291 */ /* 0x000fe4000f8f38ff */
[----:B------:R-:W-:Y:S02]  /*36a0*/  ULOP3.LUT UR6, UR6, 0x3fff, URZ, 0xc0, !UPT ;  /* 0x00003fff06067892 */ /* 0x000fe4000f8ec0ff */
[----:B------:R-:W-:Y:S02]  /*36b0*/  USHF.R.S32.HI UR10, URZ, 0x7, UR4 ;  /* 0x00000007ff0a7899 */ /* 0x000fe40008011404 */
[----:B------:R-:W-:-:S02]  /*36c0*/  ULOP3.LUT UR5, UR5, 0x3fff, URZ, 0xc0, !UPT ;  /* 0x00003fff05057892 */ /* 0x000fc4000f8ec0ff */
[----:B------:R-:W-:Y:S02]  /*36d0*/  UISETP.LT.AND UP0, UPT, UR10, 0x1, UPT ;  /* 0x000000010a00788c */ /* 0x000fe4000bf01270 */
[----:B------:R-:W-:Y:S01]  /*36e0*/  IMAD.U32 R12, RZ, RZ, UR10 ;  /* 0x0000000aff0c7e24 */ /* 0x000fe2000f8e00ff */
[----:B------:R-:W-:Y:S02]  /*36f0*/  ULOP3.LUT UR73, UR6, 0x10000, URZ, 0xfc, !UPT ;  /* 0x0001000006497892 */ /* 0x000fe4000f8efcff */
[----:B------:R-:W-:Y:S02]  /*3700*/  USEL UR4, UR10, 0x1, !UP0 ;  /* 0x000000010a047887 */ /* 0x000fe4000c000000 */
[----:B------:R-:W-:Y:S02]  /*3710*/  ULOP3.LUT UR74, UR5, 0x10000, URZ, 0xfc, !UPT ;  /* 0x00010000054a7892 */ /* 0x000fe4000f8efcff */
[----:B------:R-:W-:Y:S02]  /*3720*/  UIADD3 UR4, UPT, UPT, -UR4, URZ, URZ ;  /* 0x000000ff04047290 */ /* 0x000fe4000fffe1ff */
[----:B----4-:R-:W-:-:S04]  /*3730*/  UISETP.GE.AND UP4, UPT, UR8, 0x1, UPT ;  /* 0x000000010800788c */ /* 0x010fc8000bf86270 */
[----:B------:R-:W-:Y:S01]  /*3740*/  IMAD.U32 R14, RZ, RZ, UR4 ;  /* 0x00000004ff0e7e24 */ /* 0x000fe2000f8e00ff */
[----:B-1----:R-:W-:-:S13]  /*3750*/  R2UR UR7, R0 ;  /* 0x00000000000772ca */ /* 0x002fda00000e0000 */
[----:B------:R-:W-:-:S07]  /*3760*/  IMAD.U32 R15, RZ, RZ, UR7 ;  /* 0x00000007ff0f7e24 */ /* 0x000fce000f8e00ff */
.L_x_69:
[----:B------:R-:W-:Y:S02]  /*3770*/  LEA R0, R10, UR71, 0x3 ;  /* 0x000000470a007c11 */ /* 0x000fe4000f8e18ff */
[----:B------:R-:W-:Y:S02]  /*3780*/  SHF.L.U32 R2, R9, 0x1f, RZ ;  /* 0x0000001f09027819 */ /* 0x000fe400000006ff */
[----:B------:R-:W-:Y:S01]  /*3790*/  PLOP3.LUT P0, PT, PT, PT, UP4, 0x80, 0x8 ;  /* 0x000000000008781c */ /* 0x000fe20003f0f048 */
[----:B------:R-:W-:Y:S01]  /*37a0*/  VIADD R3, R0, 0x80 ;  /* 0x0000008000037836 */ /* 0x000fe20000000000 */
[----:B-1----:R-:W1:Y:S02]  /*37b0*/  SYNCS.PHASECHK.TRANS64.TRYWAIT P1, [R0+URZ+0x70], R2 ;  /* 0x00007002000075a7 */ /* 0x002e6400080211ff */
[----:B-1----:R-:W-:Y:S09]  /*37c0*/  @!P1 BRA `(.L_x_63) ;  /* 0x0000004c001c9947 */ /* 0x002ff20003800000 */
.L_x_138:
[----:B------:R-:W-:Y:S01]  /*37d0*/  LEA R4, R10, UR71, 0x4 ;  /* 0x000000470a047c11 */ /* 0x000fe2000f8e20ff */
[----:B------:R-:W-:Y:S01]  /*37e0*/  @UP4 ULEA UR4, UR9, UR71, 0x3 ;  /* 0x0000004709044291 */ /* 0x000fe2000f8e18ff */
[----:B------:R-:W-:Y:S01]  /*37f0*/  PLOP3.LUT P2, PT, PT, PT, PT, 0x80, 0x8 ;  /* 0x000000000008781c */ /* 0x000fe20003f4f070 */
[----:B------:R-:W-:Y:S01]  /*3800*/  ULEA UR5, UR75, UR71, 0x3 ;  /* 0x000000474b057291 */ /* 0x000fe2000f8e18ff */
[----:B------:R-:W-:Y:S02]  /*3810*/  PRMT R3, RZ, 0x654, R3 ;  /* 0x00000654ff037816 */ /* 0x000fe40000000003 */
[----:B------:R-:W2:Y:S01]  /*3820*/  LDS.128 R4, [R4+0x100] ;  /* 0x0001000004047984 */ /* 0x000ea20000000c00 */
[----:B-1----:R-:W-:Y:S02]  /*3830*/  @P0 SHF.L.U32 R2, R8, 0x1f, RZ ;  /* 0x0000001f08020819 */ /* 0x002fe400000006ff */
[----:B------:R-:W-:Y:S01]  /*3840*/  SHF.L.U32 R0, R11, 0x1f, RZ ;  /* 0x0000001f0b007819 */ /* 0x000fe200000006ff */
[----:B------:R-:W-:Y:S01]  /*3850*/  @!PT LDS RZ, [RZ] ;  /* 0x00000000fffff984 */ /* 0x000fe20000000800 */
[----:B------:R-:W-:Y:S01]  /*3860*/  @!PT LDS RZ, [RZ] ;  /* 0x00000000fffff984 */ /* 0x000fe20000000800 */
[----:B------:R-:W-:Y:S01]  /*3870*/  @!PT LDS RZ, [RZ] ;  /* 0x00000000fffff984 */ /* 0x000fe20000000800 */
[----:B------:R-:W-:Y:S01]  /*3880*/  @!PT LDS RZ, [RZ] ;  /* 0x00000000fffff984 */ /* 0x000fe20000000800 */
[----:B------:R1:W-:Y:S06]  /*3890*/  MEMBAR.ALL.CTA ;  /* 0x0000000000007992 */ /* 0x0003ec0000008000 */
[----:B-1----:R-:W1:Y:S01]  /*38a0*/  FENCE.VIEW.ASYNC.S ;  /* 0x00000000000073c6 */ /* 0x002e620000000000 */
[----:B------:R-:W-:Y:S01]  /*38b0*/  R2UR UR6, R15 ;  /* 0x000000000f0672ca */ /* 0x000fe200000e0000 */
[----:B------:R-:W-:Y:S01]  /*38c0*/  IMAD.U32 R13, RZ, RZ, UR5 ;  /* 0x00000005ff0d7e24 */ /* 0x000fe2000f8e00ff */
[----:B-1----:R1:W-:Y:S01]  /*38d0*/  SYNCS.ARRIVE.TRANS64.RED.A1T0 RZ, [R3+URZ], RZ ;  /* 0x000000ff03ff79a7 */ /* 0x0023e200081004ff */
[----:B------:R1:W3:Y:S01]  /*38e0*/  @P0 SYNCS.PHASECHK.TRANS64.TRYWAIT P2, [UR4], R2 ;  /* 0x00000002ff0005a7 */ /* 0x0002e20008041104 */
[----:B------:R-:W-:Y:S01]  /*38f0*/  ULEA.HI UR4, UR75, UR75, URZ, 0x1 ;  /* 0x0000004b4b047291 */ /* 0x000fe2000f8f08ff */
[----:B--2---:R-:W-:-:S03]  /*3900*/  LOP3.LUT P1, RZ, R6, 0x1, RZ, 0xc0, !PT ;  /* 0x0000000106ff7812 */ /* 0x004fc6000782c0ff */
[----:B------:R-:W-:-:S04]  /*3910*/  ULOP3.LUT UR8, UR4, 0xffe, URZ, 0xc0, !UPT ;  /* 0x00000ffe04087892 */ /* 0x000fc8000f8ec0ff */
[----:B------:R-:W-:Y:S01]  /*3920*/  UIADD3 UR8, UPT, UPT, -UR8, UR75, URZ ;  /* 0x0000004b08087290 */ /* 0x000fe2000fffe1ff */
[----:B------:R-:W2:Y:S01]  /*3930*/  SYNCS.PHASECHK.TRANS64.TRYWAIT P0, [UR5+0xb0], R0 ;  /* 0x0000b000ff0075a7 */ /* 0x000ea20008001105 */
[----:B------:R-:W-:-:S04]  /*3940*/  USHF.L.U32 UR5, UR4, 0x5, URZ ;  /* 0x0000000504057899 */ /* 0x000fc800080006ff */
[----:B------:R-:W-:-:S04]  /*3950*/  ULOP3.LUT UR4, UR5, 0xffffffc0, URZ, 0xc0, !UPT ;  /* 0xffffffc005047892 */ /* 0x000fc8000f8ec0ff */
[----:B------:R-:W-:-:S04]  /*3960*/  UIADD3 UR4, UPT, UPT, UR6, UR4, URZ ;  /* 0x0000000406047290 */ /* 0x000fc8000fffe0ff */
[----:B------:R-:W-:Y:S01]  /*3970*/  ULEA UR8, UR8, UR4, 0x14 ;  /* 0x0000000408087291 */ /* 0x000fe2000f8ea0ff */
[----:B-123--:R-:W-:Y:S11]  /*3980*/  @!P0 BRA `(.L_x_64) ;  /* 0x0000004800c08947 */ /* 0x00eff60003800000 */
.L_x_140:
[----:B------:R-:W-:Y:S01]  /*3990*/  IADD3 R10, PT, PT, R10, 0x1, RZ ;  /* 0x000000010a0a7810 */ /* 0x000fe20007ffe0ff */
[----:B------:R-:W-:Y:S06]  /*39a0*/  BRA.U !UP4, `(.L_x_65) ;  /* 0x000000050cec7547 */ /* 0x000fec000b800000 */
[----:B------:R-:W-:Y:S01]  /*39b0*/  R2UR UR69, R14 ;  /* 0x000000000e4572ca */ /* 0x000fe200000e0000 */
[----:B------:R-:W-:Y:S01]  /*39c0*/  UPLOP3.LUT UP2, UPT, UPT, UPT, UPT, 0x40, 0x4 ;  /* 0x000000000004789c */ /* 0x000fe20003f4e870 */
[----:B------:R-:W-:Y:S01]  /*39d0*/  R2UR UR68, R12 ;  /* 0x000000000c4472ca */ /* 0x000fe200000e0000 */
[----:B------:R-:W-:-:S14]  /*39e0*/  UMOV UR7, UR9 ;  /* 0x0000000900077c82 */ /* 0x000fdc0008000000 */
.L_x_68:
[----:B------:R-:W-:Y:S02]  /*39f0*/  UIADD3 UR69, UPT, UPT, UR69, 0x1, URZ ;  /* 0x0000000145457890 */ /* 0x000fe4000fffe0ff */
[----:B--2---:R-:W-:Y:S02]  /*3a00*/  ULEA UR5, UR7, UR71, 0x3 ;  /* 0x0000004707057291 */ /* 0x004fe4000f8e18ff */
[----:B------:R-:W-:Y:S01]  /*3a10*/  UISETP.NE.AND UP3, UPT, UR69, URZ, UPT ;  /* 0x000000ff4500728c */ /* 0x000fe2000bf65270 */
[----:B------:R-:W-:Y:S10]  /*3a20*/  @P2 BRA `(.L_x_66) ;  /* 0x00000000000c2947 */ /* 0x000ff40003800000 */
[----:B-1----:R-:W-:Y:S04]  /*3a30*/  SHF.L.U32 R2, R8, 0x1f, RZ ;  /* 0x0000001f08027819 */ /* 0x002fe800000006ff */
[----:B------:R-:W1:Y:S02]  /*3a40*/  SYNCS.PHASECHK.TRANS64.TRYWAIT P0, [UR5], R2 ;  /* 0x00000002ff0075a7 */ /* 0x000e640008001105 */
[----:B-1----:R-:W-:Y:S05]  /*3a50*/  @!P0 BRA `(.L_x_67) ;  /* 0x0000004800a88947 */ /* 0x002fea0003800000 */
.L_x_66:
[----:B------:R-:W-:Y:S01]  /*3a60*/  UISETP.NE.AND UP0, UPT, UR68, 0x1, UPT ;  /* 0x000000014400788c */ /* 0x000fe2000bf05270 */
[----:B------:R-:W-:Y:S01]  /*3a70*/  PLOP3.LUT P2, PT, PT, PT, PT, 0x80, 0x8 ;  /* 0x000000000008781c */ /* 0x000fe20003f4f070 */
[----:B------:R-:W-:Y:S01]  /*3a80*/  UIADD3 UR9, UPT, UPT, UR7, 0x1, URZ ;  /* 0x0000000107097890 */ /* 0x000fe2000fffe0ff */
[----:B------:R-:W-:Y:S01]  /*3a90*/  MOV.SPILL R3, UR77 ;  /* 0x0000004d00037c02 */ /* 0x000fe20009000f00 */
[----:B------:R-:W-:Y:S01]  /*3aa0*/  UIADD3 UR70, UPT, UPT, UR5, 0x18, URZ ;  /* 0x0000001805467890 */ /* 0x000fe2000fffe0ff */
[----:B-1----:R-:W-:Y:S01]  /*3ab0*/  MOV.SPILL R2, UR76 ;  /* 0x0000004c00027c02 */ /* 0x002fe20009000f00 */
[----:B------:R-:W-:Y:S01]  /*3ac0*/  UISETP.NE.AND UP1, UPT, UR9, 0x3, UPT ;  /* 0x000000030900788c */ /* 0x000fe2000bf25270 */
[----:B------:R-:W-:Y:S01]  /*3ad0*/  PLOP3.LUT P0, PT, PT, PT, UP0, 0x80, 0x8 ;  /* 0x000000000008781c */ /* 0x000fe20003f0f008 */
[----:B------:R-:W-:Y:S02]  /*3ae0*/  ULEA UR6, UR7, UR74, 0xb ;  /* 0x0000004a07067291 */ /* 0x000fe4000f8e58ff */
[----:B------:R-:W-:Y:S02]  /*3af0*/  USEL UR5, URZ, 0x1, UP1 ;  /* 0x00000001ff057887 */ /* 0x000fe40008800000 */
[----:B------:R-:W-:Y:S02]  /*3b00*/  USEL UR9, UR9, URZ, UP1 ;  /* 0x000000ff09097287 */ /* 0x000fe40008800000 */
[----:B------:R-:W-:Y:S02]  /*3b10*/  ULEA UR4, UR7, UR73, 0xb ;  /* 0x0000004907047291 */ /* 0x000fe4000f8e58ff */
[----:B------:R-:W-:Y:S01]  /*3b20*/  @UP0 ULEA UR7, UR9, UR71, 0x3 ;  /* 0x0000004709070291 */ /* 0x000fe2000f8e18ff */
[----:B------:R-:W-:Y:S01]  /*3b30*/  LOP3.LUT R8, R8, UR5, RZ, 0x3c, !PT ;  /* 0x0000000508087c12 */ /* 0x000fe2000f8e3cff */
[----:B------:R-:W-:Y:S02]  /*3b40*/  UIADD3 UR22, UPT, UPT, UR6, 0x2, URZ ;  /* 0x0000000206167890 */ /* 0x000fe4000fffe0ff */
[----:B------:R-:W-:Y:S01]  /*3b50*/  UIADD3 UR18, UPT, UPT, UR4, 0x2, URZ ;  /* 0x0000000204127890 */ /* 0x000fe2000fffe0ff */
[----:B------:R-:W-:Y:S01]  /*3b60*/  @P0 SHF.L.U32 R0, R8, 0x1f, RZ ;  /* 0x0000001f08000819 */ /* 0x000fe200000006ff */
[----:B------:R-:W-:Y:S02]  /*3b70*/  UIADD3 UR14, UPT, UPT, UR6, 0x4, URZ ;  /* 0x00000004060e7890 */ /* 0x000fe4000fffe0ff */
[----:B------:R-:W-:Y:S01]  /*3b80*/  UIADD3 UR12, UPT, UPT, UR4, 0x4, URZ ;  /* 0x00000004040c7890 */ /* 0x000fe2000fffe0ff */
[----:B------:R2:W3:Y:S01]  /*3b90*/  @P0 SYNCS.PHASECHK.TRANS64.TRYWAIT P2, [UR7], R0 ;  /* 0x00000000ff0005a7 */ /* 0x0004e20008041107 */
[----:B------:R-:W-:Y:S02]  /*3ba0*/  UIADD3 UR66, UPT, UPT, UR6, 0x6, URZ ;  /* 0x0000000606427890 */ /* 0x000fe4000fffe0ff */
        /* <DEDUP_REMOVED lines=24> */
[----:B------:R-:W-:Y:S01]  /*3d30*/  UIADD3 UR68, UPT, UPT, UR68, -0x1, URZ ;  /* 0xffffffff44447890 */ /* 0x000fe2000fffe0ff */
[----:B------:R-:W-:Y:S01]  /*3d40*/  UMOV UR7, 0x40004040 ;  /* 0x4000404000077882 */ /* 0x000fe20000000000 */
[----:B------:R-:W-:Y:S01]  /*3d50*/  UMOV UR76, 0x0 ;  /* 0x00000000004c7882 */ /* 0x000fe20000000000 */
[----:B------:R-:W-:Y:S01]  /*3d60*/  UMOV UR77, 0x4100910 ;  /* 0x04100910004d7882 */ /* 0x000fe20000000000 */
[----:B------:R-:W-:Y:S01]  /*3d70*/  UMOV UR5, 0x40004040 ;  /* 0x4000404000057882 */ /* 0x000fe20000000000 */
[----:B------:R-:W-:Y:S01]  /*3d80*/  UMOV UR23, 0x40004040 ;  /* 0x4000404000177882 */ /* 0x000fe20000000000 */
[----:B------:R1:W-:Y:S01]  /*3d90*/  UTCHMMA gdesc[UR4], gdesc[UR6], tmem[UR8], tmem[UR76], idesc[UR77], UP2 ;  /* 0x00ff4c06040075ea */ /* 0x0003e20009000008 */
[----:B------:R-:W-:Y:S01]  /*3da0*/  UPLOP3.LUT UP2, UPT, UPT, UPT, UPT, 0x80, 0x8 ;  /* 0x000000000008789c */ /* 0x000fe20003f4f070 */
[----:B------:R-:W-:Y:S01]  /*3db0*/  UMOV UR19, 0x40004040 ;  /* 0x4000404000137882 */ /* 0x000fe20000000000 */
[----:B------:R-:W-:Y:S01]  /*3dc0*/  UMOV UR15, 0x40004040 ;  /* 0x40004040000f7882 */ /* 0x000fe20000000000 */
[----:B------:R4:W-:Y:S01]  /*3dd0*/  UTCHMMA gdesc[UR18], gdesc[UR22], tmem[UR8], tmem[UR76], idesc[UR77], UPT ;  /* 0x00ff4c16120075ea */ /* 0x0009e2000b800008 */
[----:B------:R-:W-:Y:S01]  /*3de0*/  UMOV UR13, 0x40004040 ;  /* 0x40004040000d7882 */ /* 0x000fe20000000000 */
        /* <DEDUP_REMOVED lines=18> */
[----:B-1----:R-:W-:Y:S01]  /*3f10*/  UIADD3 UR4, UPT, UPT, UR4, 0x606, URZ ;  /* 0x0000060604047890 */ /* 0x002fe2000fffe0ff */
[----:B------:R-:W-:Y:S01]  /*3f20*/  UMOV UR6, 0x0 ;  /* 0x0000000000067882 */ /* 0x000fe20000000000 */
[----:B------:R-:W-:Y:S01]  /*3f30*/  UMOV UR7, 0x4100910 ;  /* 0x0410091000077882 */ /* 0x000fe20000000000 */
[----:B------:R-:W-:Y:S01]  /*3f40*/  UMOV UR31, 0x40004040 ;  /* 0x40004040001f7882 */ /* 0x000fe20000000000 */
[----:B----4-:R-:W-:Y:S01]  /*3f50*/  UMOV UR22, 0x0 ;  /* 0x0000000000167882 */ /* 0x010fe20000000000 */
[----:B------:R-:W-:Y:S01]  /*3f60*/  UMOV UR23, 0x4100910 ;  /* 0x0410091000177882 */ /* 0x000fe20000000000 */
[----:B------:R-:W-:Y:S01]  /*3f70*/  R2UR.FILL UR77, R3 ;  /* 0x00000000034d72ca */ /* 0x000fe200004e0000 */
[----:B------:R1:W-:Y:S01]  /*3f80*/  UTCHMMA gdesc[UR12], gdesc[UR14], tmem[UR8], tmem[UR22], idesc[UR23], UPT ;  /* 0x00ff160e0c0075ea */ /* 0x0003e2000b800008 */
[----:B------:R-:W-:Y:S01]  /*3f90*/  R2UR.FILL UR76, R2 ;  /* 0x00000000024c72ca */ /* 0x000fe200004e0000 */
[----:B------:R-:W-:Y:S01]  /*3fa0*/  UTCHMMA gdesc[UR64], gdesc[UR66], tmem[UR8], tmem[UR22], idesc[UR23], UPT ;  /* 0x00ff1642400075ea */ /* 0x000fe2000b800008 */
[----:B------:R-:W-:Y:S01]  /*3fb0*/  UTCHMMA gdesc[UR60], gdesc[UR62], tmem[UR8], tmem[UR22], idesc[UR23], UPT ;  /* 0x00ff163e3c0075ea */ /* 0x000fe2000b800008 */
[----:B------:R-:W-:Y:S01]  /*3fc0*/  UMOV UR18, 0x0 ;  /* 0x0000000000127882 */ /* 0x000fe20000000000 */
[----:B------:R-:W-:Y:S01]  /*3fd0*/  UMOV UR19, 0x4100910 ;  /* 0x0410091000137882 */ /* 0x000fe20000000000 */
[----:B------:R-:W-:Y:S01]  /*3fe0*/  UMOV UR29, 0x40004040 ;  /* 0x40004040001d7882 */ /* 0x000fe20000000000 */
[----:B------:R-:W-:Y:S01]  /*3ff0*/  UTCHMMA gdesc[UR56], gdesc[UR58], tmem[UR8], tmem[UR18], idesc[UR19], UPT ;  /* 0x00ff123a380075ea */ /* 0x000fe2000b800008 */
[----:B------:R-:W-:Y:S01]  /*4000*/  UTCHMMA gdesc[UR52], gdesc[UR54], tmem[UR8], tmem[UR18], idesc[UR19], UPT ;  /* 0x00ff1236340075ea */ /* 0x000fe2000b800008 */
[----:B------:R-:W-:Y:S01]  /*4010*/  UTCHMMA gdesc[UR48], gdesc[UR50], tmem[UR8], tmem[UR18], idesc[UR19], UPT ;  /* 0x00ff1232300075ea */ /* 0x000fe2000b800008 */
[----:B------:R-:W-:Y:S01]  /*4020*/  UTCHMMA gdesc[UR44], gdesc[UR46], tmem[UR8], tmem[UR6], idesc[UR7], UPT ;  /* 0x00ff062e2c0075ea */ /* 0x000fe2000b800008 */
[----:B------:R-:W-:Y:S01]  /*4030*/  UMOV UR27, 0x40004040 ;  /* 0x40004040001b7882 */ /* 0x000fe20000000000 */
[----:B------:R-:W-:Y:S01]  /*4040*/  UMOV UR25, 0x40004040 ;  /* 0x4000404000197882 */ /* 0x000fe20000000000 */
[----:B------:R-:W-:Y:S01]  /*4050*/  UMOV UR21, 0x40004040 ;  /* 0x4000404000157882 */ /* 0x000fe20000000000 */
[----:B------:R-:W-:Y:S01]  /*4060*/  UMOV UR17, 0x40004040 ;  /* 0x4000404000117882 */ /* 0x000fe20000000000 */
[----:B------:R-:W-:Y:S01]  /*4070*/  UMOV UR11, 0x40004040 ;  /* 0x40004040000b7882 */ /* 0x000fe20000000000 */
[----:B-1----:R-:W-:Y:S01]  /*4080*/  UMOV UR12, 0x0 ;  /* 0x00000000000c7882 */ /* 0x002fe20000000000 */
[----:B------:R-:W-:Y:S01]  /*4090*/  UMOV UR13, 0x4100910 ;  /* 0x04100910000d7882 */ /* 0x000fe20000000000 */
[----:B------:R-:W-:Y:S01]  /*40a0*/  UMOV UR14, 0x0 ;  /* 0x00000000000e7882 */ /* 0x000fe20000000000 */
[----:B------:R-:W-:Y:S01]  /*40b0*/  UTCHMMA gdesc[UR40], gdesc[UR42], tmem[UR8], tmem[UR12], idesc[UR13], UPT ;  /* 0x00ff0c2a280075ea */ /* 0x000fe2000b800008 */
[----:B------:R-:W-:Y:S01]  /*40c0*/  UTCHMMA gdesc[UR36], gdesc[UR38], tmem[UR8], tmem[UR6], idesc[UR7], UPT ;  /* 0x00ff0626240075ea */ /* 0x000fe2000b800008 */
[----:B------:R-:W-:Y:S01]  /*40d0*/  UMOV UR15, 0x4100910 ;  /* 0x04100910000f7882 */ /* 0x000fe20000000000 */
[----:B------:R-:W-:Y:S01]  /*40e0*/  UTCHMMA gdesc[UR32], gdesc[UR34], tmem[UR8], tmem[UR18], idesc[UR19], UPT ;  /* 0x00ff1222200075ea */ /* 0x000fe2000b800008 */
[----:B------:R-:W-:Y:S01]  /*40f0*/  UTCHMMA gdesc[UR28], gdesc[UR30], tmem[UR8], tmem[UR14], idesc[UR15], UPT ;  /* 0x00ff0e1e1c0075ea */ /* 0x000fe2000b800008 */
[----:B------:R-:W-:Y:S01]  /*4100*/  UTCHMMA gdesc[UR24], gdesc[UR26], tmem[UR8], tmem[UR12], idesc[UR13], UPT ;  /* 0x00ff0c1a180075ea */ /* 0x000fe2000b800008 */
[----:B------:R1:W-:Y:S01]  /*4110*/  UTCHMMA gdesc[UR16], gdesc[UR20], tmem[UR8], tmem[UR6], idesc[UR7], UPT ;  /* 0x00ff0614100075ea */ /* 0x0003e2000b800008 */
[----:B------:R2:W-:Y:S01]  /*4120*/  UTCHMMA gdesc[UR4], gdesc[UR10], tmem[UR8], tmem[UR76], idesc[UR77], UPT ;  /* 0x00ff4c0a040075ea */ /* 0x0005e2000b800008 */
[----:B------:R2:W-:Y:S01]  /*4130*/  UTCBAR.MULTICAST [UR70], URZ, UR72 ;  /* 0x000000ff460073e9 */ /* 0x0005e20008000848 */
[----:B-1----:R-:W-:Y:S01]  /*4140*/  UMOV UR7, UR9 ;  /* 0x0000000900077c82 */ /* 0x002fe20008000000 */
[----:B---3--:R-:W-:Y:S05]  /*4150*/  BRA.U UP3, `(.L_x_68) ;  /* 0xfffffff903247547 */ /* 0x008fea000b83ffff */
.L_x_65:
[----:B--2---:R-:W-:Y:S02]  /*4160*/  R2UR UR4, R13 ;  /* 0x000000000d0472ca */ /* 0x004fe400000e0000 */
[----:B------:R-:W-:-:S04]  /*4170*/  ISETP.NE.AND P0, PT, R10, 0x2, PT ;  /* 0x000000020a00780c */ /* 0x000fc80003f05270 */
[----:B-1----:R-:W-:Y:S02]  /*4180*/  SEL R0, RZ, 0x1, P0 ;  /* 0x00000001ff007807 */ /* 0x002fe40000000000 */
[----:B------:R-:W-:Y:S02]  /*4190*/  SEL R10, R10, RZ, P0 ;  /* 0x000000ff0a0a7207 */ /* 0x000fe40000000000 */
[----:B------:R-:W-:-:S03]  /*41a0*/  LOP3.LUT R9, R9, R0, RZ, 0x3c, !PT ;  /* 0x0000000009097212 */ /* 0x000fc600078e3cff */
[----:B------:R-:W-:Y:S02]  /*41b0*/  UIADD3 UR5, UPT, UPT, UR4, 0x90, URZ ;  /* 0x0000009004057890 */ /* 0x000fe4000fffe0ff */
[----:B------:R-:W-:-:S04]  /*41c0*/  UIADD3 UR4, UPT, UPT, UR75, 0x1, URZ ;  /* 0x000000014b047890 */ /* 0x000fc8000fffe0ff */
[----:B------:R-:W-:-:S03]  /*41d0*/  UISETP.NE.AND UP0, UPT, UR4, 0x4, UPT ;  /* 0x000000040400788c */ /* 0x000fc6000bf05270 */
[----:B------:R1:W-:Y:S01]  /*41e0*/  UTCBAR [UR5], URZ ;  /* 0x000000ff050073e9 */ /* 0x0003e200080000ff */
[----:B------:R-:W-:Y:S02]  /*41f0*/  USEL UR6, URZ, 0x1, UP0 ;  /* 0x00000001ff067887 */ /* 0x000fe40008000000 */
[----:B------:R-:W-:-:S04]  /*4200*/  USEL UR75, UR4, URZ, UP0 ;  /* 0x000000ff044b7287 */ /* 0x000fc80008000000 */
[----:B------:R-:W-:Y:S01]  /*4210*/  LOP3.LUT R11, R11, UR6, RZ, 0x3c, !PT ;  /* 0x000000060b0b7c12 */ /* 0x000fe2000f8e3cff */
[----:B------:R-:W-:Y:S07]  /*4220*/  @P1 BRA `(.L_x_69) ;  /* 0xfffffff400501947 */ /* 0x000fee000383ffff */
[----:B------:R-:W2:Y:S01]  /*4230*/  S2UR UR8, SR_CgaCtaId ;  /* 0x00000000000879c3 */ /* 0x000ea20000008800 */
[----:B------:R-:W-:Y:S01]  /*4240*/  ELECT P0, URZ, PT ;  /* 0x0000000000ff782f */ /* 0x000fe20003800000 */
[----:B------:R-:W-:Y:S01]  /*4250*/  IMAD.MOV.U32 R0, RZ, RZ, 0x1 ;  /* 0x00000001ff007424 */ /* 0x000fe200078e00ff */
[----:B------:R-:W-:Y:S01]  /*4260*/  UIADD3 UR71, UPT, UPT, UR71, 0xb0, URZ ;  /* 0x000000b047477890 */ /* 0x000fe2000fffe0ff */
[----:B------:R-:W-:Y:S01]  /*4270*/  SHF.L.U32 R2, R11, 0x1f, RZ ;  /* 0x0000001f0b027819 */ /* 0x000fe200000006ff */
[----:B------:R-:W-:-:S03]  /*4280*/  UMOV UR4, 0x40 ;  /* 0x0000004000047882 */ /* 0x000fc60000000000 */
[----:B------:R-:W-:Y:S01]  /*4290*/  UVIRTCOUNT.DEALLOC.SMPOOL 0x80 ;  /* 0x000000800000784c */ /* 0x000fe20000000000 */
[----:B--2---:R-:W-:Y:S02]  /*42a0*/  ULEA UR8, UR8, UR4, 0x18 ;  /* 0x0000000408087291 */ /* 0x004fe4000f8ec0ff */
[----:B------:R-:W-:-:S07]  /*42b0*/  ULEA UR4, UR75, UR71, 0x3 ;  /* 0x000000474b047291 */ /* 0x000fce000f8e18ff */
[----:B------:R2:W-:Y:S02]  /*42c0*/  @P0 STS.U8 [UR8+0x1c], R0 ;  /* 0x00001c00ff000988 */ /* 0x0005e40008000008 */
[----:B------:R-:W3:Y:S02]  /*42d0*/  SYNCS.PHASECHK.TRANS64.TRYWAIT P0, [UR4], R2 ;  /* 0x00000002ff0075a7 */ /* 0x000ee40008001104 */
[----:B--23--:R-:W-:Y:S05]  /*42e0*/  @!P0 BRA `(.L_x_70) ;  /* 0x00000040009c8947 */ /* 0x00cfea0003800000 */
.L_x_143:
[----:B------:R-:W-:-:S04]  /*42f0*/  UIADD3 UR4, UPT, UPT, UR75, 0x1, URZ ;  /* 0x000000014b047890 */ /* 0x000fc8000fffe0ff */
[----:B------:R-:W-:-:S04]  /*4300*/  UISETP.NE.AND UP0, UPT, UR4, 0x4, UPT ;  /* 0x000000040400788c */ /* 0x000fc8000bf05270 */
[----:B------:R-:W-:Y:S02]  /*4310*/  USEL UR6, URZ, 0x1, UP0 ;  /* 0x00000001ff067887 */ /* 0x000fe40008000000 */
[----:B------:R-:W-:-:S04]  /*4320*/  USEL UR4, UR4, URZ, UP0 ;  /* 0x000000ff04047287 */ /* 0x000fc80008000000 */
[----:B-1----:R-:W-:Y:S01]  /*4330*/  ULEA UR5, UR4, UR71, 0x3 ;  /* 0x0000004704057291 */ /* 0x002fe2000f8e18ff */
[----:B--2---:R-:W-:-:S04]  /*4340*/  LOP3.LUT R2, R11, UR6, RZ, 0x3c, !PT ;  /* 0x000000060b027c12 */ /* 0x004fc8000f8e3cff */
[----:B------:R-:W-:-:S04]  /*4350*/  SHF.L.U32 R3, R2, 0x1f, RZ ;  /* 0x0000001f02037819 */ /* 0x000fc800000006ff */
[----:B------:R-:W1:Y:S02]  /*4360*/  SYNCS.PHASECHK.TRANS64.TRYWAIT P0, [UR5], R3 ;  /* 0x00000003ff0075a7 */ /* 0x000e640008001105 */
[----:B-1----:R-:W-:Y:S05]  /*4370*/  @!P0 BRA `(.L_x_71) ;  /* 0x0000004000908947 */ /* 0x002fea0003800000 */
.L_x_145:
        /* <DEDUP_REMOVED lines=9> */
.L_x_147:
[----:B------:R-:W-:-:S04]  /*4410*/  UIADD3 UR4, UPT, UPT, UR4, 0x1, URZ ;  /* 0x0000000104047890 */ /* 0x000fc8000fffe0ff */
[----:B------:R-:W-:-:S04]  /*4420*/  UISETP.NE.AND UP0, UPT, UR4, 0x4, UPT ;  /* 0x000000040400788c */ /* 0x000fc8000bf05270 */
[----:B------:R-:W-:Y:S02]  /*4430*/  USEL UR5, URZ, 0x1, UP0 ;  /* 0x00000001ff057887 */ /* 0x000fe40008000000 */
[----:B------:R-:W-:-:S04]  /*4440*/  USEL UR4, UR4, URZ, UP0 ;  /* 0x000000ff04047287 */ /* 0x000fc80008000000 */
[----:B------:R-:W-:Y:S01]  /*4450*/  ULEA UR4, UR4, UR71, 0x3 ;  /* 0x0000004704047291 */ /* 0x000fe2000f8e18ff */
[----:B------:R-:W-:-:S04]  /*4460*/  LOP3.LUT R2, R2, UR5, RZ, 0x3c, !PT ;  /* 0x0000000502027c12 */ /* 0x000fc8000f8e3cff */
[----:B------:R-:W-:-:S04]  /*4470*/  SHF.L.U32 R2, R2, 0x1f, RZ ;  /* 0x0000001f02027819 */ /* 0x000fc800000006ff */
[----:B------:R-:W2:Y:S02]  /*4480*/  SYNCS.PHASECHK.TRANS64.TRYWAIT P0, [UR4], R2 ;  /* 0x00000002ff0075a7 */ /* 0x000ea40008001104 */
[----:B--2---:R-:W-:Y:S05]  /*4490*/  @!P0 BRA `(.L_x_73) ;  /* 0x0000004000788947 */ /* 0x004fea0003800000 */
.L_x_149:
[----:B------:R-:W-:Y:S01]  /*44a0*/  NOP ;  /* 0x0000000000007918 */ /* 0x000fe20000000000 */
[----:B-1----:R-:W1:Y:S01]  /*44b0*/  LDS R0, [UR8+0x14] ;  /* 0x00001408ff007984 */ /* 0x002e620008000800 */
[----:B------:R-:W-:Y:S01]  /*44c0*/  R2UR UR4, R15 ;  /* 0x000000000f0472ca */ /* 0x000fe200000e0000 */
[----:B------:R-:W-:Y:S01]  /*44d0*/  UMOV UR5, 0xffff ;  /* 0x0000ffff00057882 */ /* 0x000fe20000000000 */
[----:B------:R-:W-:-:S11]  /*44e0*/  UMOV UR6, 0x1 ;  /* 0x0000000100067882 */ /* 0x000fd60000000000 */
[----:B------:R-:W-:-:S04]  /*44f0*/  ULOP3.LUT UR4, UR4, 0xffff, URZ, 0xc0, !UPT ;  /* 0x0000ffff04047892 */ /* 0x000fc8000f8ec0ff */
[----:B------:R-:W-:-:S04]  /*4500*/  USHF.R.U32.HI UR4, URZ, 0x5, UR4 ;  /* 0x00000005ff047899 */ /* 0x000fc80008011604 */
[----:B------:R-:W-:Y:S02]  /*4510*/  USHF.L.U32 UR5, UR5, UR4, URZ ;  /* 0x0000000405057299 */ /* 0x000fe400080006ff */
[----:B------:R-:W-:-:S04]  /*4520*/  USHF.L.U32 UR4, UR6, UR4, URZ ;  /* 0x0000000406047299 */ /* 0x000fc800080006ff */
[----:B-1----:R-:W-:-:S04]  /*4530*/  LOP3.LUT R0, R0, UR5, RZ, 0xc0, !PT ;  /* 0x0000000500007c12 */ /* 0x002fc8000f8ec0ff */
[----:B------:R-:W-:-:S13]  /*4540*/  ISETP.NE.AND P0, PT, R0, UR5, PT ;  /* 0x0000000500007c0c */ /* 0x000fda000bf05270 */
[----:B------:R-:W-:Y:S05]  /*4550*/  @P0 BRA `(.L_x_74) ;  /* 0x0000000000580947 */ /* 0x000fea0003800000 */
[----:B------:R-:W1:Y:S02]  /*4560*/  LDS R0, [UR8+0x18] ;  /* 0x00001808ff007984 */ /* 0x000e640008000800 */
[----:B-1----:R-:W-:-:S04]  /*4570*/  LOP3.LUT R0, R0, UR4, RZ, 0xc0, !PT ;  /* 0x0000000400007c12 */ /* 0x002fc8000f8ec0ff */
[----:B------:R-:W-:-:S13]  /*4580*/  ISETP.NE.AND P0, PT, R0, UR4, PT ;  /* 0x0000000400007c0c */ /* 0x000fda000bf05270 */
[----:B------:R-:W-:Y:S05]  /*4590*/  @P0 BRA `(.L_x_75) ;  /* 0x00000000003c0947 */ /* 0x000fea0003800000 */
[----:B------:R-:W1:Y:S01]  /*45a0*/  S2R R2, SR_LANEID ;  /* 0x0000000000027919 */ /* 0x000e620000000000 */
[----:B------:R-:W-:-:S06]  /*45b0*/  ULOP3.LUT UR5, URZ, UR5, URZ, 0x33, !UPT ;  /* 0x00000005ff057292 */ /* 0x000fcc000f8e33ff */
[----:B------:R-:W-:-:S04]  /*45c0*/  IMAD.U32 R0, RZ, RZ, UR5 ;  /* 0x00000005ff007e24 */ /* 0x000fc8000f8e00ff */
[----:B------:R2:W3:Y:S02]  /*45d0*/  REDUX UR7, R0 ;  /* 0x00000000000773c4 */ /* 0x0004e40000000000 */
[----:B------:R4:W-:Y:S01]  /*45e0*/  UTCATOMSWS.AND URZ, UR5 ;  /* 0x0000000500ff79e3 */ /* 0x0009e20008000000 */
[----:B--2---:R-:W-:Y:S01]  /*45f0*/  LOP3.LUT R0, RZ, UR4, RZ, 0x33, !PT ;  /* 0x00000004ff007c12 */ /* 0x004fe2000f8e33ff */
[----:B------:R-:W-:Y:S02]  /*4600*/  VOTEU.ANY UR4, UPT, PT ;  /* 0x0000000000047886 */ /* 0x000fe400038e0100 */
[----:B------:R-:W-:Y:S02]  /*4610*/  UFLO.U32 UR4, UR4 ;  /* 0x00000004000472bd */ /* 0x000fe400080e0000 */
[----:B------:R-:W2:Y:S04]  /*4620*/  REDUX UR6, R0 ;  /* 0x00000000000673c4 */ /* 0x000ea80000000000 */
[----:B-1----:R-:W-:-:S02]  /*4630*/  ISETP.EQ.U32.AND P0, PT, R2, UR4, PT ;  /* 0x0000000402007c0c */ /* 0x002fc4000bf02070 */
[----:B---3--:R-:W-:-:S11]  /*4640*/  MOV R2, UR7 ;  /* 0x0000000700027c02 */ /* 0x008fd60008000f00 */
[----:B------:R4:W-:Y:S01]  /*4650*/  @P0 ATOMS.AND RZ, [UR8+0x14], R2 ;  /* 0x00001402ffff098c */ /* 0x0009e2000a800008 */
[----:B--2---:R-:W-:-:S05]  /*4660*/  IMAD.U32 R0, RZ, RZ, UR6 ;  /* 0x00000006ff007e24 */ /* 0x004fca000f8e00ff */
[----:B------:R4:W-:Y:S01]  /*4670*/  @P0 ATOMS.AND RZ, [UR8+0x18], R0 ;  /* 0x00001800ffff098c */ /* 0x0009e2000a800008 */
[----:B------:R-:W-:Y:S05]  /*4680*/  BRA `(.L_x_76) ;  /* 0x0000000000147947 */ /* 0x000fea0003800000 */
.L_x_75:
[----:B------:R-:W-:Y:S02]  /*4690*/  MOV R2, 0x46b0 ;  /* 0x000046b000027802 */ /* 0x000fe40000000f00 */
[----:B-----5:R-:W-:Y:S05]  /*46a0*/  CALL.REL.NOINC `($__internal_0_$__cuda_sm10x_tcgen05_guardrail_trap_col_being_dealloced_not_returned_by_alloc) ;  /* 0x0000004000e87944 */ /* 0x020fea0003c00000 */
[----:B------:R-:W-:Y:S05]  /*46b0*/  BRA `(.L_x_76) ;  /* 0x0000000000087947 */ /* 0x000fea0003800000 */
.L_x_74:
[----:B------:R-:W-:Y:S02]  /*46c0*/  MOV R2, 0x46e0 ;  /* 0x000046e000027802 */ /* 0x000fe40000000f00 */
[----:B-----5:R-:W-:Y:S05]  /*46d0*/  CALL.REL.NOINC `($__internal_2_$__cuda_sm10x_tcgen05_guardrail_trap_unallocated_columns_being_dealloced) ;  /* 0x0000004000f47944 */ /* 0x020fea0003c00000 */
.L_x_76:
[----:B------:R-:W-:Y:S01]  /*46e0*/  NOP ;  /* 0x0000000000007918 */ /* 0x000fe20000000000 */
[----:B----4-:R-:W-:Y:S05]  /*46f0*/  EXIT ;  /* 0x000000000000794d */ /* 0x010fea0003800000 */
.L_x_58:
[----:B------:R-:W-:-:S09]  /*4700*/  UISETP.NE.OR UP0, UPT, UR22, 0x3, !UP3 ;  /* 0x000000031600788c */ /* 0x000fd2000df05670 */
[----:B------:R-:W-:Y:S05]  /*4710*/  BRA.U UP0, `(.L_x_77) ;  /* 0x0000000d00f07547 */ /* 0x000fea000b800000 */
[----:B------:R-:W1:Y:S01]  /*4720*/  LDCU UR33, c[0x0][0x370] ;  /* 0x00006e00ff2177ac */ /* 0x000e620008000800 */
[----:B------:R-:W2:Y:S01]  /*4730*/  LDC.64 R16, c[0x0][0x348] ;  /* 0x0000d200ff107b82 */ /* 0x000ea20000000a00 */
[----:B------:R-:W-:Y:S02]  /*4740*/  HFMA2 R13, -RZ, RZ, 0, 0 ;  /* 0x00000000ff0d7431 */ /* 0x000fe400000001ff */
[----:B------:R-:W-:Y:S01]  /*4750*/  IMAD.MOV.U32 R15, RZ, RZ, 0x1 ;  /* 0x00000001ff0f7424 */ /* 0x000fe200078e00ff */
[----:B------:R-:W1:Y:S01]  /*4760*/  LDCU.128 UR28, c[0x0][0xb10] ;  /* 0x00016200ff1c77ac */ /* 0x000e620008000c00 */
[----:B------:R-:W-:Y:S01]  /*4770*/  IMAD.MOV.U32 R14, RZ, RZ, RZ ;  /* 0x000000ffff0e7224 */ /* 0x000fe200078e00ff */
[----:B------:R-:W-:Y:S01]  /*4780*/  MOV R7, 0x2000 ;  /* 0x0000200000077802 */ /* 0x000fe20000000f00 */
[----:B------:R-:W3:Y:S01]  /*4790*/  LDCU UR32, c[0x0][0x374] ;  /* 0x00006e80ff2077ac */ /* 0x000ee20008000800 */
[----:B------:R-:W4:Y:S01]  /*47a0*/  LDC.64 R2, c[0x0][0x888] ;  /* 0x00022200ff027b82 */ /* 0x000f220000000a00 */
[----:B------:R-:W3:Y:S01]  /*47b0*/  LDCU UR15, c[0x0][0xb0c] ;  /* 0x00016180ff0f77ac */ /* 0x000ee20008000800 */
[----:B------:R-:W3:Y:S06]  /*47c0*/  LDCU UR36, c[0x0][0xb20] ;  /* 0x00016400ff2477ac */ /* 0x000eec0008000800 */
[----:B------:R-:W2:Y:S01]  /*47d0*/  LDC.64 R4, c[0x0][0x890] ;  /* 0x00022400ff047b82 */ /* 0x000ea20000000a00 */
[----:B------:R-:W3:Y:S01]  /*47e0*/  LDCU UR4, c[0x0][0xb30] ;  /* 0x00016600ff0477ac */ /* 0x000ee20008000800 */
[----:B-1----:R-:W-:-:S02]  /*47f0*/  UIMAD.WIDE.U32 UR6, UR33, UR28, URZ ;  /* 0x0000001c210672a5 */ /* 0x002fc4000f8e00ff */
[----:B---3--:R-:W-:Y:S01]  /*4800*/  UIMAD.WIDE.U32 UR8, UR32, UR31, URZ ;  /* 0x0000001f200872a5 */ /* 0x008fe2000f8e00ff */
[----:B------:R-:W-:Y:S01]  /*4810*/  UMOV UR24, 0x400 ;  /* 0x0000040000187882 */ /* 0x000fe20000000000 */
[----:B------:R-:W-:-:S03]  /*4820*/  UPLOP3.LUT UP3, UPT, UPT, UPT, UPT, 0x40, 0x4 ;  /* 0x000000000004789c */ /* 0x000fc60003f6e870 */
[----:B------:R-:W-:Y:S01]  /*4830*/  UMOV UR6, UR7 ;  /* 0x0000000700067c82 */ /* 0x000fe20008000000 */
[----:B------:R-:W-:Y:S01]  /*4840*/  UISETP.GE.AND UP0, UPT, UR39, 0x1, UPT ;  /* 0x000000012700788c */ /* 0x000fe2000bf06270 */
[----:B------:R-:W-:Y:S01]  /*4850*/  UMOV UR34, UR9 ;  /* 0x0000000900227c82 */ /* 0x000fe20008000000 */
[----:B------:R-:W-:Y:S01]  /*4860*/  UISETP.NE.AND UP4, UPT, UR39, 0x1, UPT ;  /* 0x000000012700788c */ /* 0x000fe2000bf85270 */
[----:B------:R-:W1:Y:S01]  /*4870*/  LDCU.64 UR16, c[0x0][0xb28] ;  /* 0x00016500ff1077ac */ /* 0x000e620008000a00 */
[----:B------:R-:W-:Y:S02]  /*4880*/  ULEA UR24, UR54, UR24, 0x18 ;  /* 0x0000001836187291 */ /* 0x000fe4000f8ec0ff */
[----:B------:R-:W-:Y:S02]  /*4890*/  UISETP.NE.AND UP6, UPT, UR15, 0x1, UPT ;  /* 0x000000010f00788c */ /* 0x000fe4000bfc5270 */
[----:B------:R-:W-:Y:S02]  /*48a0*/  UISETP.NE.AND UP5, UPT, UR30, 0x1, UPT ;  /* 0x000000011e00788c */ /* 0x000fe4000bfa5270 */
[----:B------:R-:W-:-:S02]  /*48b0*/  USHF.R.U32.HI UR35, URZ, UR29, UR6 ;  /* 0x0000001dff237299 */ /* 0x000fc40008011606 */
[----:B------:R-:W-:Y:S02]  /*48c0*/  USHF.R.U32.HI UR34, URZ, UR36, UR34 ;  /* 0x00000024ff227299 */ /* 0x000fe40008011622 */
[----:B------:R-:W-:Y:S01]  /*48d0*/  UISETP.NE.AND UP2, UPT, UR4, 0x1, UPT ;  /* 0x000000010400788c */ /* 0x000fe2000bf45270 */
[----:B------:R-:W-:-:S10]  /*48e0*/  UMOV UR12, URZ ;  /* 0x000000ff000c7c82 */ /* 0x000fd40008000000 */
.L_x_86:
[C---:B------:R-:W-:Y:S02]  /*48f0*/  LEA R12, R14.reuse, UR24, 0x3 ;  /* 0x000000180e0c7c11 */ /* 0x040fe4000f8e18ff */
[----:B------:R-:W-:Y:S02]  /*4900*/  SHF.L.U32 R0, R13, 0x1f, RZ ;  /* 0x0000001f0d007819 */ /* 0x000fe400000006ff */
[----:B------:R-:W-:Y:S02]  /*4910*/  LEA R8, R14, UR24, 0x4 ;  /* 0x000000180e087c11 */ /* 0x000fe4000f8e20ff */
[----:B---3--:R-:W3:Y:S02]  /*4920*/  SYNCS.PHASECHK.TRANS64.TRYWAIT P0, [R12+URZ+0x70], R0 ;  /* 0x000070000c0075a7 */ /* 0x008ee400080011ff */
[----:B---3--:R-:W-:Y:S05]  /*4930*/  @!P0 BRA `(.L_x_78) ;  /* 0x0000003c00688947 */ /* 0x008fea0003800000 */
.L_x_150:
[----:B------:R-:W1:Y:S01]  /*4940*/  LDS.128 R8, [R8+0x100] ;  /* 0x0001000008087984 */ /* 0x000e620000000c00 */
[----:B------:R-:W-:Y:S01]  /*4950*/  UISETP.GE.AND UP0, UPT, UR39, 0x1, UPT ;  /* 0x000000012700788c */ /* 0x000fe2000bf06270 */
[----:B------:R-:W-:Y:S01]  /*4960*/  @!PT LDS RZ, [RZ] ;  /* 0x00000000fffff984 */ /* 0x000fe20000000800 */
[----:B------:R-:W-:Y:S01]  /*4970*/  @!PT LDS RZ, [RZ] ;  /* 0x00000000fffff984 */ /* 0x000fe20000000800 */
[----:B------:R-:W-:Y:S01]  /*4980*/  @!PT LDS RZ, [RZ] ;  /* 0x00000000fffff984 */ /* 0x000fe20000000800 */
[----:B------:R-:W-:Y:S01]  /*4990*/  @!PT LDS RZ, [RZ] ;  /* 0x00000000fffff984 */ /* 0x000fe20000000800 */
[----:B------:R2:W-:Y:S06]  /*49a0*/  MEMBAR.ALL.CTA ;  /* 0x0000000000007992 */ /* 0x0005ec0000008000 */
[----:B--2---:R-:W2:Y:S01]  /*49b0*/  FENCE.VIEW.ASYNC.S ;  /* 0x00000000000073c6 */ /* 0x004ea20000000000 */
[----:B-1----:R-:W-:Y:S11]  /*49c0*/  LOP3.LUT P0, RZ, R10, 0x1, RZ, 0xc0, !PT ;  /* 0x000000010aff7812 */ /* 0x002ff6000780c0ff */
[----:B------:R-:W-:Y:S02]  /*49d0*/  @!UPT UIADD3 URZ, UPT, UPT, URZ, URZ, URZ ;  /* 0x000000fffffff290 */ /* 0x000fe4000fffe0ff */
[----:B--2---:R-:W-:Y:S01]  /*49e0*/  VOTEU.ANY UP1, P0 ;  /* 0x0000000000ff7886 */ /* 0x004fe20000020100 */
[----:B------:R-:W-:Y:S11]  /*49f0*/  PLOP3.LUT P0, PT, PT, PT, UP1, 0x80, 0x8 ;  /* 0x000000000008781c */ /* 0x000ff60003f0f018 */
[----:B------:R-:W-:Y:S02]  /*4a00*/  @!UPT UIADD3 URZ, UPT, UPT, URZ, URZ, URZ ;  /* 0x000000fffffff290 */ /* 0x000fe4000fffe0ff */
[----:B---3--:R-:W-:Y:S02]  /*4a10*/  @P0 SHF.R.U32.HI R0, RZ, 0x10, R9 ;  /* 0x00000010ff000819 */ /* 0x008fe40000011609 */
[----:B------:R-:W-:Y:S02]  /*4a20*/  @P0 MOV R6, R8 ;  /* 0x0000000800060202 */ /* 0x000fe40000000f00 */
[----:B------:R-:W-:Y:S01]  /*4a30*/  @P0 R2UR UR4, R0 ;  /* 0x00000000000402ca */ /* 0x000fe200000e0000 */
[----:B------:R-:W-:Y:S01]  /*4a40*/  VIADD R0, R12, 0x80 ;  /* 0x000000800c007836 */ /* 0x000fe20000000000 */
[----:B------:R-:W-:Y:S02]  /*4a50*/  @P0 LOP3.LUT R8, R9, 0xffff, RZ, 0xc0, !PT ;  /* 0x0000ffff09080812 */ /* 0x000fe400078ec0ff */
[----:B------:R-:W-:Y:S02]  /*4a60*/  @P0 R2UR UR6, R6 ;  /* 0x00000000060602ca */ /* 0x000fe400000e0000 */
[----:B------:R-:W-:Y:S02]  /*4a70*/  PRMT R0, RZ, 0x654, R0 ;  /* 0x00000654ff007816 */ /* 0x000fe40000000000 */
[----:B------:R-:W-:Y:S02]  /*4a80*/  @P0 R2UR UR5, R8 ;  /* 0x00000000080502ca */ /* 0x000fe400000e0000 */
[----:B------:R1:W-:Y:S03]  /*4a90*/  SYNCS.ARRIVE.TRANS64.RED.A1T0 RZ, [R0+URZ], RZ ;  /* 0x000000ff00ff79a7 */ /* 0x0003e600081004ff */
[----:B------:R-:W-:Y:S04]  /*4aa0*/  @UP1 UMOV UR26, UR4 ;  /* 0x00000004001a1c82 */ /* 0x000fe80008000000 */
[----:B------:R-:W-:Y:S04]  /*4ab0*/  @UP1 UMOV UR14, UR6 ;  /* 0x00000006000e1c82 */ /* 0x000fe80008000000 */
[----:B------:R-:W-:Y:S01]  /*4ac0*/  @UP1 UMOV UR13, UR5 ;  /* 0x00000005000d1c82 */ /* 0x000fe20008000000 */
[----:B------:R-:W-:Y:S05]  /*4ad0*/  BRA.U !UP0, `(.L_x_79) ;  /* 0x0000000108a47547 */ /* 0x000fea000b800000 */
[----:B------:R-:W-:Y:S02]  /*4ae0*/  UIMAD.WIDE.U32 UR8, UR13, UR31, URZ ;  /* 0x0000001f0d0872a5 */ /* 0x000fe4000f8e00ff */
[----:B------:R-:W-:Y:S02]  /*4af0*/  UIMAD.WIDE.U32 UR10, UR14, UR28, URZ ;  /* 0x0000001c0e0a72a5 */ /* 0x000fe4000f8e00ff */
[----:B------:R-:W-:Y:S02]  /*4b00*/  USEL UR4, UR32, UR34, !UP5 ;  /* 0x0000002220047287 */ /* 0x000fe4000e800000 */
[----:B------:R-:W-:Y:S02]  /*4b10*/  USEL UR7, UR33, UR35, !UP6 ;  /* 0x0000002321077287 */ /* 0x000fe4000f000000 */
[----:B------:R-:W-:Y:S02]  /*4b20*/  UIMAD.WIDE.U32 UR18, UR4, UR16, URZ ;  /* 0x00000010041272a5 */ /* 0x000fe4000f8e00ff */
[----:B------:R-:W-:Y:S01]  /*4b30*/  UIMAD.WIDE.U32 UR20, UR7, UR16, URZ ;  /* 0x00000010071472a5 */ /* 0x000fe2000f8e00ff */
[----:B------:R-:W-:Y:S02]  /*4b40*/  UMOV UR5, UR9 ;  /* 0x0000000900057c82 */ /* 0x000fe40008000000 */
[----:B------:R-:W-:Y:S03]  /*4b50*/  USHF.R.U32.HI UR6, URZ, UR36, UR5 ;  /* 0x00000024ff067299 */ /* 0x000fe60008011605 */
[----:B------:R-:W-:Y:S01]  /*4b60*/  UMOV UR5, UR11 ;  /* 0x0000000b00057c82 */ /* 0x000fe20008000000 */
[----:B------:R-:W-:Y:S02]  /*4b70*/  USEL UR6, UR13, UR6, !UP5 ;  /* 0x000000060d067287 */ /* 0x000fe4000e800000 */
[----:B------:R-:W-:Y:S02]  /*4b80*/  USHF.R.U32.HI UR8, URZ, UR29, UR5 ;  /* 0x0000001dff087299 */ /* 0x000fe40008011605 */
[----:B------:R-:W-:Y:S01]  /*4b90*/  UIMAD.WIDE.U32 UR10, UR6, UR16, URZ ;  /* 0x00000010060a72a5 */ /* 0x000fe2000f8e00ff */
[----:B------:R-:W-:Y:S02]  /*4ba0*/  UMOV UR5, UR19 ;  /* 0x0000001300057c82 */ /* 0x000fe40008000000 */
[----:B------:R-:W-:Y:S03]  /*4bb0*/  @UP4 USHF.R.U32.HI UR4, URZ, UR17, UR5 ;  /* 0x00000011ff044299 */ /* 0x000fe60008011605 */
[----:B------:R-:W-:Y:S01]  /*4bc0*/  UMOV UR5, UR21 ;  /* 0x0000001500057c82 */ /* 0x000fe20008000000 */
[----:B------:R-:W-:Y:S02]  /*4bd0*/  UIMAD UR4, UR39, UR4, URZ ;  /* 0x00000004270472a4 */ /* 0x000fe4000f8e02ff */
[----:B------:R-:W-:Y:S02]  /*4be0*/  @UP4 USHF.R.U32.HI UR7, URZ, UR17, UR5 ;  /* 0x00000011ff074299 */ /* 0x000fe40008011605 */
[----:B------:R-:W-:Y:S02]  /*4bf0*/  USEL UR5, UR14, UR8, !UP6 ;  /* 0x000000080e057287 */ /* 0x000fe4000f000000 */
[----:B------:R-:W-:Y:S02]  /*4c00*/  UIMAD UR8, UR39, UR7, URZ ;  /* 0x00000007270872a4 */ /* 0x000fe4000f8e02ff */
[----:B------:R-:W-:Y:S03]  /*4c10*/  UISETP.GE.AND UP0, UPT, UR6, UR4, UPT ;  /* 0x000000040600728c */ /* 0x000fe6000bf06270 */
[----:B------:R-:W-:Y:S01]  /*4c20*/  UMOV UR4, UR11 ;  /* 0x0000000b00047c82 */ /* 0x000fe20008000000 */
[----:B------:R-:W-:Y:S02]  /*4c30*/  UISETP.GE.OR UP0, UPT, UR5, UR8, UP0 ;  /* 0x000000080500728c */ /* 0x000fe40008706670 */
[----:B------:R-:W-:Y:S02]  /*4c40*/  USHF.R.U32.HI UR4, URZ, UR17, UR4 ;  /* 0x00000011ff047299 */ /* 0x000fe40008011604 */
[----:B------:R-:W-:Y:S02]  /*4c50*/  UIMAD.WIDE.U32 UR8, UR5, UR16, URZ ;  /* 0x00000010050872a5 */ /* 0x000fe4000f8e00ff */
[----:B------:R-:W-:Y:S04]  /*4c60*/  USEL UR10, UR6, UR4, !UP4 ;  /* 0x00000004060a7287 */ /* 0x000fe8000e000000 */
[----:B------:R-:W-:Y:S01]  /*4c70*/  UIADD3 UR11, UPT, UPT, -UR10, URZ, URZ ;  /* 0x000000ff0a0b7290 */ /* 0x000fe2000fffe1ff */
[----:B------:R-:W-:Y:S02]  /*4c80*/  @!UP0 UMOV UR4, UR9 ;  /* 0x0000000900048c82 */ /* 0x000fe40008000000 */
[----:B------:R-:W-:Y:S02]  /*4c90*/  @!UP0 USHF.R.U32.HI UR4, URZ, UR17, UR4 ;  /* 0x00000011ff048299 */ /* 0x000fe40008011604 */
[----:B------:R-:W-:Y:S02]  /*4ca0*/  UIMAD UR8, UR39, UR11, UR6 ;  /* 0x0000000b270872a4 */ /* 0x000fe4000f8e0206 */
[----:B------:R-:W-:Y:S04]  /*4cb0*/  @!UP0 USEL UR4, UR5, UR4, !UP4 ;  /* 0x0000000405048287 */ /* 0x000fe8000e000000 */
[----:B------:R-:W-:Y:S02]  /*4cc0*/  @!UP0 UIMAD UR8, UR7, UR8, UR4 ;  /* 0x00000008070882a4 */ /* 0x000fe4000f8e0204 */
[----:B------:R-:W-:Y:S02]  /*4cd0*/  @!UP0 UIADD3 UR9, UPT, UPT, UR10, -UR4, URZ ;  /* 0x800000040a098290 */ /* 0x000fe4000fffe0ff */
[----:B------:R-:W-:Y:S02]  /*4ce0*/  UIADD3 UR4, UPT, UPT, -UR5, URZ, URZ ;  /* 0x000000ff05047290 */ /* 0x000fe4000fffe1ff */
[----:B------:R-:W-:Y:S02]  /*4cf0*/  UIADD3 UR7, UPT, UPT, -UR6, URZ, URZ ;  /* 0x000000ff06077290 */ /* 0x000fe4000fffe1ff */
[----:B------:R-:W-:Y:S02]  /*4d00*/  @!UP0 UIMAD UR6, UR9, UR39, UR5 ;  /* 0x00000027090682a4 */ /* 0x000fe4000f8e0205 */
[----:B------:R-:W-:Y:S02]  /*4d10*/  UIMAD UR14, UR15, UR4, UR14 ;  /* 0x000000040f0e72a4 */ /* 0x000fe4000f8e020e */
[----:B------:R-:W-:Y:S01]  /*4d20*/  UIMAD UR13, UR30, UR7, UR13 ;  /* 0x000000071e0d72a4 */ /* 0x000fe2000f8e020d */
[----:B------:R-:W-:Y:S02]  /*4d30*/  @!UP0 UMOV UR5, UR8 ;  /* 0x0000000800058c82 */ /* 0x000fe40008000000 */
[----:B------:R-:W-:Y:S02]  /*4d40*/  UIMAD UR14, UR5, UR15, UR14 ;  /* 0x0000000f050e72a4 */ /* 0x000fe4000f8e020e */
[----:B------:R-:W-:Y:S11]  /*4d50*/  UIMAD UR13, UR6, UR30, UR13 ;  /* 0x0000001e060d72a4 */ /* 0x000ff6000f8e020d */
[----:B------:R-:W-:Y:S01]  /*4d60*/  @!UPT UIADD3 URZ, UPT, UPT, URZ, URZ, URZ ;  /* 0x000000fffffff290 */ /* 0x000fe2000fffe0ff */
.L_x_79:
[----:B------:R-:W2:Y:S01]  /*4d70*/  @!UP2 LDCU.128 UR20, c[0x0][0xb10] ;  /* 0x00016200ff14a7ac */ /* 0x000ea20008000c00 */
[C---:B------:R-:W-:Y:S02]  /*4d80*/  ISETP.NE.U32.AND P1, PT, R4.reuse, RZ, PT ;  /* 0x000000ff0400720c */ /* 0x040fe40003f25070 */
[----:B------:R-:W-:Y:S02]  /*4d90*/  ISETP.NE.U32.AND P0, PT, R4, RZ, PT ;  /* 0x000000ff0400720c */ /* 0x000fe40003f05070 */
[C---:B------:R-:W-:Y:S02]  /*4da0*/  ISETP.NE.AND.EX P1, PT, R5.reuse, RZ, PT, P1 ;  /* 0x000000ff0500720c */ /* 0x040fe40003f25310 */
[----:B------:R-:W-:Y:S01]  /*4db0*/  ISETP.NE.AND.EX P0, PT, R5, RZ, PT, P0 ;  /* 0x000000ff0500720c */ /* 0x000fe20003f05300 */
[----:B------:R-:W3:Y:S01]  /*4dc0*/  @!UP2 LDCU UR5, c[0x0][0xb0c] ;  /* 0x00016180ff05a7ac */ /* 0x000ee20008000800 */
[----:B------:R-:W-:Y:S02]  /*4dd0*/  USHF.L.U32 UR11, UR25, 0x6, URZ ;  /* 0x00000006190b7899 */ /* 0x000fe400080006ff */
[----:B------:R-:W-:Y:S02]  /*4de0*/  USHF.L.U32 UR10, UR27, 0x6, URZ ;  /* 0x000000061b0a7899 */ /* 0x000fe400080006ff */
[----:B--2---:R-:W-:Y:S07]  /*4df0*/  UIMAD.WIDE.U32 UR6, UR14, UR20, URZ ;  /* 0x000000140e0672a5 */ /* 0x004fee000f8e00ff */
[----:B------:R-:W-:Y:S01]  /*4e00*/  @!UP2 UMOV UR4, UR7 ;  /* 0x000000070004ac82 */ /* 0x000fe20008000000 */
[----:B---3--:R-:W-:Y:S02]  /*4e10*/  @!UP2 UISETP.NE.AND UP0, UPT, UR5, 0x1, UPT ;  /* 0x000000010500a88c */ /* 0x008fe4000bf05270 */
[----:B------:R-:W-:Y:S02]  /*4e20*/  @!UP2 USHF.R.U32.HI UR4, URZ, UR21, UR4 ;  /* 0x00000015ff04a299 */ /* 0x000fe40008011604 */
[----:B------:R-:W-:Y:S02]  /*4e30*/  UIMAD.WIDE.U32 UR6, UR13, UR23, URZ ;  /* 0x000000170d0672a5 */ /* 0x000fe4000f8e00ff */
[----:B------:R-:W-:Y:S02]  /*4e40*/  @!UP2 USEL UR8, UR14, UR4, !UP0 ;  /* 0x000000040e08a287 */ /* 0x000fe4000c000000 */
[----:B------:R-:W-:Y:S03]  /*4e50*/  @!UP2 UISETP.NE.AND UP0, UPT, UR22, 0x1, UPT ;  /* 0x000000011600a88c */ /* 0x000fe6000bf05270 */
[----:B------:R-:W-:Y:S02]  /*4e60*/  @!UP2 UMOV UR6, UR7 ;  /* 0x000000070006ac82 */ /* 0x000fe40008000000 */
[----:B------:R-:W2:Y:S02]  /*4e70*/  @!UP2 LDCU UR4, c[0x0][0xb20] ;  /* 0x00016400ff04a7ac */ /* 0x000ea40008000800 */
[----:B--2---:R-:W-:Y:S04]  /*4e80*/  @!UP2 USHF.R.U32.HI UR6, URZ, UR4, UR6 ;  /* 0x00000004ff06a299 */ /* 0x004fe80008011606 */
[----:B------:R-:W-:Y:S04]  /*4e90*/  @!UP2 USEL UR6, UR13, UR6, !UP0 ;  /* 0x000000060d06a287 */ /* 0x000fe8000c000000 */
[----:B------:R-:W-:Y:S02]  /*4ea0*/  @!UP2 UIADD3 UR4, UPT, UPT, -UR8, UR6, URZ ;  /* 0x000000060804a290 */ /* 0x000fe4000fffe1ff */
[----:B------:R-:W-:Y:S02]  /*4eb0*/  @!UP2 UIADD3 UR6, UPT, UPT, UR8, -UR6, URZ ;  /* 0x800000060806a290 */ /* 0x000fe4000fffe0ff */
[----:B------:R-:W-:Y:S02]  /*4ec0*/  @!UP2 UIMAD UR14, UR4, UR5, UR14 ;  /* 0x00000005040ea2a4 */ /* 0x000fe4000f8e020e */
[----:B------:R-:W-:Y:S01]  /*4ed0*/  @!UP2 UIMAD UR13, UR6, UR22, UR13 ;  /* 0x00000016060da2a4 */ /* 0x000fe2000f8e020d */
[----:B------:R-:W-:Y:S11]  /*4ee0*/  BRA.U UP3, `(.L_x_80) ;  /* 0x0000000103107547 */ /* 0x000ff6000b800000 */
[----:B------:R-:W-:Y:S04]  /*4ef0*/  MOV R6, UR38 ;  /* 0x0000002600067c02 */ /* 0x000fe80008000f00 */
[----:B------:R-:W-:Y:S04]  /*4f00*/  SHF.L.U32 R6, R6, 0x1f, RZ ;  /* 0x0000001f06067819 */ /* 0x000fe800000006ff */
[----:B------:R-:W2:Y:S02]  /*4f10*/  SYNCS.PHASECHK.TRANS64.TRYWAIT P2, [UR24+0x68], R6 ;  /* 0x00006806ff0075a7 */ /* 0x000ea40008041118 */
[----:B--2---:R-:W-:Y:S05]  /*4f20*/  @!P2 BRA `(.L_x_81) ;  /* 0x000000380000a947 */ /* 0x004fea0003800000 */
.L_x_80:
[----:B------:R-:W-:Y:S05]  /*4f30*/  @!P1 BRA `(.L_x_82) ;  /* 0x0000000000309947 */ /* 0x000fea0003800000 */
[----:B----4-:R-:W-:Y:S01]  /*4f40*/  ISETP.NE.U32.AND P1, PT, R2, RZ, PT ;  /* 0x000000ff0200720c */ /* 0x010fe20003f25070 */
[----:B------:R-:W2:Y:S01]  /*4f50*/  LDCU.64 UR4, c[0x0][0x358] ;  /* 0x00006b00ff0477ac */ /* 0x000ea20008000a00 */
[----:B------:R-:W-:Y:S02]  /*4f60*/  IMAD.MOV.U32 R53, RZ, RZ, 0x1 ;  /* 0x00000001ff357424 */ /* 0x000fe400078e00ff */
[----:B------:R-:W-:Y:S11]  /*4f70*/  ISETP.NE.AND.EX P1, PT, R3, RZ, PT, P1 ;  /* 0x000000ff0300720c */ /* 0x000ff60003f25310 */
[----:B------:R-:W-:Y:S02]  /*4f80*/  @!UPT UIADD3 URZ, UPT, UPT, URZ, URZ, URZ ;  /* 0x000000fffffff290 */ /* 0x000fe4000fffe0ff */
[----:B------:R-:W3:Y:S01]  /*4f90*/  @P1 LDC.64 R8, c[0x0][0x888] ;  /* 0x00022200ff081b82 */ /* 0x000ee20000000a00 */
[----:B-1----:R-:W-:Y:S04]  /*4fa0*/  @P1 IMAD R0, R4, UR60, RZ ;  /* 0x0000003c04001c24 */ /* 0x002fe8000f8e02ff */
[----:B---3--:R-:W-:Y:S04]  /*4fb0*/  @P1 IMAD.WIDE R8, R0, 0x4, R8 ;  /* 0x0000000400081825 */ /* 0x008fe800078e0208 */
[----:B------:R-:W-:Y:S01]  /*4fc0*/  HFMA2 R0, -RZ, RZ, 0, 5.9604644775390625e-08 ;  /* 0x00000001ff007431 */ /* 0x000fe200000001ff */
[----:B--2--5:R2:W5:Y:S04]  /*4fd0*/  @P1 LDG.E R26, desc[UR4][R8.64] ;  /* 0x00000004081a1981 */ /* 0x024568000c1e1900 */
[----:B------:R-:W-:Y:S01]  /*4fe0*/  @!P1 PRMT R53, R0, 0x7610, R53 ;  /* 0x0000761000359816 */ /* 0x000fe20000000035 */
[----:B--2---:R-:W3:Y:S06]  /*4ff0*/  @!P1 LDC R26, c[0x0][0x880] ;  /* 0x00022000ff1a9b82 */ /* 0x004eec0000000800 */
.L_x_82:
[----:B---3-5:R-:W-:Y:S01]  /*5000*/  @!P0 FSETP.EQ.AND P1, PT, R26, RZ, PT ;  /* 0x000000ff1a00820b */ /* 0x028fe20003f22000 */
[----:B------:R-:W-:Y:S01]  /*5010*/  @!UPT UIADD3 URZ, UPT, UPT, URZ, URZ, URZ ;  /* 0x000000fffffff290 */ /* 0x000fe2000fffe0ff */
[----:B------:R-:W-:Y:S11]  /*5020*/  @!P0 BRA `(.L_x_83) ;  /* 0x0000000000188947 */ /* 0x000ff60003800000 */
[----:B------:R-:W-:Y:S02]  /*5030*/  LOP3.LUT P0, RZ, R53, 0xff, RZ, 0xc0, !PT ;  /* 0x000000ff35ff7812 */ /* 0x000fe4000780c0ff */
[----:B----4-:R-:W-:Y:S04]  /*5040*/  ISETP.NE.U32.AND P1, PT, R2, RZ, PT ;  /* 0x000000ff0200720c */ /* 0x010fe80003f25070 */
[----:B------:R-:W-:Y:S04]  /*5050*/  ISETP.NE.AND.EX P1, PT, R3, RZ, PT, P1 ;  /* 0x000000ff0300720c */ /* 0x000fe80003f25310 */
[----:B------:R-:W-:Y:S03]  /*5060*/  PLOP3.LUT P1, PT, P1, PT, PT, 0x8, 0x80 ;  /* 0x000000000080781c */ /* 0x000fe60000f2e170 */
[----:B------:R-:W-:Y:S11]  /*5070*/  @P0 FSETP.EQ.AND P1, PT, R26, RZ, PT ;  /* 0x000000ff1a00020b */ /* 0x000ff60003f22000 */
[----:B------:R-:W-:Y:S02]  /*5080*/  @!UPT UIADD3 URZ, UPT, UPT, URZ, URZ, URZ ;  /* 0x000000fffffff290 */ /* 0x000fe4000fffe0ff */
.L_x_83:
[----:B------:R-:W-:Y:S01]  /*5090*/  ULEA UR4, UR12, UR24, 0x3 ;  /* 0x000000180c047291 */ /* 0x000fe2000f8e18ff */
[----:B------:R-:W-:Y:S02]  /*50a0*/  SHF.L.U32 R9, R15, 0x1f, RZ ;  /* 0x0000001f0f097819 */ /* 0x000fe400000006ff */
[----:B------:R-:W-:Y:S04]  /*50b0*/  ELECT P0, URZ, PT ;  /* 0x0000000000ff782f */ /* 0x000fe80003800000 */
[----:B------:R-:W-:Y:S02]  /*50c0*/  PLOP3.LUT P1, PT, P1, P0, PT, 0xf2, 0x2f ;  /* 0x00000000002f781c */ /* 0x000fe40000f21e72 */
[----:B------:R-:W2:Y:S11]  /*50d0*/  SYNCS.PHASECHK.TRANS64.TRYWAIT P2, [UR4+0x48], R9 ;  /* 0x00004809ff0075a7 */ /* 0x000eb60008041104 */
[----:B------:R-:W-:Y:S05]  /*50e0*/  @!P1 IADD3 R8, P0, PT, R16, 0x580, RZ ;  /* 0x0000058010089810 */ /* 0x000fea0007f1e0ff */
[----:B-1----:R-:W-:Y:S01]  /*50f0*/  @!P1 IMAD.X R6, RZ, RZ, R17, P0 ;  /* 0x000000ffff069224 */ /* 0x002fe200000e0611 */
[----:B--2---:R-:W-:Y:S07]  /*5100*/  @!P2 BRA `(.L_x_84) ;  /* 0x0000003400a0a947 */ /* 0x004fee0003800000 */
.L_x_153:
[----:B------:R-:W-:Y:S01]  /*5110*/  @!P1 R2UR UR7, R6 ;  /* 0x00000000060792ca */ /* 0x000fe200000e0000 */
[----:B------:R-:W-:Y:S01]  /*5120*/  UIADD3 UR5, UPT, UPT, UR12, 0x1, URZ ;  /* 0x000000010c057890 */ /* 0x000fe2000fffe0ff */
[----:B------:R-:W-:Y:S01]  /*5130*/  @!P1 R2UR UR6, R8 ;  /* 0x00000000080692ca */ /* 0x000fe200000e0000 */
[----:B------:R-:W-:Y:S01]  /*5140*/  UIADD3 UR9, UPT, UPT, UR4, 0x30, URZ ;  /* 0x0000003004097890 */ /* 0x000fe2000fffe0ff */
[----:B------:R-:W-:Y:S01]  /*5150*/  @!P1 IMAD.MOV.U32 R6, RZ, RZ, 0x2000 ;  /* 0x00002000ff069424 */ /* 0x000fe200078e00ff */
[----:B------:R-:W-:Y:S01]  /*5160*/  UISETP.NE.AND UP0, UPT, UR5, 0x3, UPT ;  /* 0x000000030500788c */ /* 0x000fe2000bf05270 */
[----:B------:R-:W-:Y:S01]  /*5170*/  VIADD R14, R14, 0x1 ;  /* 0x000000010e0e7836 */ /* 0x000fe20000000000 */
[----:B------:R-:W-:Y:S01]  /*5180*/  UMOV UR22, 0x0 ;  /* 0x0000000000167882 */ /* 0x000fe20000000000 */
[----:B------:R-:W-:Y:S01]  /*5190*/  UMOV UR23, 0x10000000 ;  /* 0x1000000000177882 */ /* 0x000fe20000000000 */
[----:B------:R-:W-:Y:S04]  /*51a0*/  UPRMT UR20, UR54, 0x654, UR9 ;  /* 0x0000065436147896 */ /* 0x000fe80008000009 */
[----:B-1----:R-:W-:Y:S01]  /*51b0*/  IMAD.U32 R9, RZ, RZ, UR7 ;  /* 0x00000007ff097e24 */ /* 0x002fe2000f8e00ff */
[----:B------:R-:W-:Y:S01]  /*51c0*/  USEL UR7, URZ, 0x1, UP0 ;  /* 0x00000001ff077887 */ /* 0x000fe20008000000 */
[----:B------:R-:W-:Y:S01]  /*51d0*/  IMAD.U32 R8, RZ, RZ, UR6 ;  /* 0x00000006ff087e24 */ /* 0x000fe2000f8e00ff */
[----:B------:R-:W-:Y:S02]  /*51e0*/  USEL UR6, UR5, URZ, UP0 ;  /* 0x000000ff05067287 */ /* 0x000fe40008000000 */
[----:B------:R-:W-:Y:S01]  /*51f0*/  VOTEU.ALL UP0, P1 ;  /* 0x0000000000ff7886 */ /* 0x000fe20000800000 */
[----:B------:R-:W-:Y:S02]  /*5200*/  @!P1 R2UR UR19, R9 ;  /* 0x00000000091392ca */ /* 0x000fe400000e0000 */
[----:B------:R-:W-:Y:S02]  /*5210*/  @!P1 R2UR UR18, R8 ;  /* 0x00000000081292ca */ /* 0x000fe400000e0000 */
[----:B------:R-:W-:Y:S01]  /*5220*/  @!UP0 ULEA UR5, UR12, UR24, 0xd ;  /* 0x000000180c058291 */ /* 0x000fe2000f8e68ff */
[----:B------:R-:W-:Y:S02]  /*5230*/  LOP3.LUT R15, R15, UR7, RZ, 0x3c, !PT ;  /* 0x000000070f0f7c12 */ /* 0x000fe4000f8e3cff */
[----:B------:R-:W-:Y:S01]  /*5240*/  UMOV UR12, UR60 ;  /* 0x0000003c000c7c82 */ /* 0x000fe20008000000 */
[----:B------:R-:W-:Y:S01]  /*5250*/  @!UP0 UIADD3 UR8, UPT, UPT, UR5, 0x400, URZ ;  /* 0x0000040005088890 */ /* 0x000fe2000fffe0ff */
[----:B------:R-:W-:Y:S01]  /*5260*/  SHF.L.U32 R0, R15, 0x1f, RZ ;  /* 0x0000001f0f007819 */ /* 0x000fe200000006ff */
[----:B------:R-:W-:Y:S01]  /*5270*/  VOTEU.ALL UP0, P1 ;  /* 0x0000000000ff7886 */ /* 0x000fe20000800000 */
[----:B------:R-:W-:Y:S06]  /*5280*/  ULEA UR5, UR6, UR24, 0x3 ;  /* 0x0000001806057291 */ /* 0x000fec000f8e18ff */
[----:B------:R1:W-:Y:S01]  /*5290*/  @!UP0 UTMALDG.3D [UR8], [UR18], desc[UR22] ;  /* 0x00001608120085b4 */ /* 0x0003e20008011000 */
[----:B------:R1:W-:Y:S01]  /*52a0*/  @!P1 SYNCS.ARRIVE.TRANS64.RED.A0TR RZ, [UR4+0x30], R6 ;  /* 0x00003006ffff99a7 */ /* 0x0003e20008300404 */
[----:B------:R-:W-:Y:S01]  /*52b0*/  SYNCS.ARRIVE.TRANS64.RED.A1T0 RZ, [UR20], RZ ;  /* 0x000000ffffff79a7 */ /* 0x000fe20008100414 */
[----:B------:R-:W2:Y:S02]  /*52c0*/  SYNCS.PHASECHK.TRANS64.TRYWAIT P0, [UR5+0x48], R0 ;  /* 0x00004800ff0075a7 */ /* 0x000ea40008001105 */
[----:B-12---:R-:W-:Y:S05]  /*52d0*/  @!P0 BRA `(.L_x_85) ;  /* 0x0000003400448947 */ /* 0x006fea0003800000 */
.L_x_155:
[----:B------:R-:W-:Y:S01]  /*52e0*/  UIADD3 UR9, UPT, UPT, UR5, 0x30, URZ ;  /* 0x0000003005097890 */ /* 0x000fe2000fffe0ff */
[----:B-1----:R-:W-:Y:S01]  /*52f0*/  @!P1 IADD3 R6, P0, PT, R16, 0x580, RZ ;  /* 0x0000058010069810 */ /* 0x002fe20007f1e0ff */
[----:B------:R-:W-:Y:S01]  /*5300*/  UPLOP3.LUT UP3, UPT, UPT, UPT, UPT, 0x80, 0x8 ;  /* 0x000000000008789c */ /* 0x000fe20003f6f070 */
[----:B------:R-:W-:Y:S01]  /*5310*/  R2UR UR23, R55 ;  /* 0x00000000371772ca */ /* 0x000fe200000e0000 */
[----:B------:R-:W-:Y:S01]  /*5320*/  UMOV UR20, 0x0 ;  /* 0x0000000000147882 */ /* 0x000fe20000000000 */
[----:B------:R-:W-:Y:S01]  /*5330*/  @!P1 R2UR UR7, R6 ;  /* 0x00000000060792ca */ /* 0x000fe200000e0000 */
[----:B------:R-:W-:Y:S01]  /*5340*/  @!P1 IMAD.X R0, RZ, RZ, R17, P0 ;  /* 0x000000ffff009224 */ /* 0x000fe200000e0611 */
[----:B------:R-:W-:Y:S01]  /*5350*/  UMOV UR21, 0x10000000 ;  /* 0x1000000000157882 */ /* 0x000fe20000000000 */
[----:B------:R-:W-:Y:S01]  /*5360*/  UMOV UR12, UR60 ;  /* 0x0000003c000c7c82 */ /* 0x000fe20008000000 */
[----:B------:R-:W-:Y:S01]  /*5370*/  VOTEU.ALL UP0, P1 ;  /* 0x0000000000ff7886 */ /* 0x000fe20000800000 */
[----:B------:R-:W-:Y:S01]  /*5380*/  R2UR UR22, R56 ;  /* 0x00000000381672ca */ /* 0x000fe200000e0000 */
[----:B------:R-:W-:Y:S01]  /*5390*/  UMOV UR60, UR26 ;  /* 0x0000001a003c7c82 */ /* 0x000fe20008000000 */
[----:B------:R-:W-:Y:S02]  /*53a0*/  @!P1 R2UR UR4, R0 ;  /* 0x00000000000492ca */ /* 0x000fe400000e0000 */
[----:B------:R-:W-:Y:S01]  /*53b0*/  @!UP0 UIADD3 UR10, UPT, UPT, UR10, 0x20, URZ ;  /* 0x000000200a0a8890 */ /* 0x000fe2000fffe0ff */
[C---:B------:R-:W-:Y:S01]  /*53c0*/  ISETP.NE.AND P0, PT, R14.reuse, 0x2, PT ;  /* 0x000000020e00780c */ /* 0x040fe20003f05270 */
[----:B------:R-:W-:Y:S02]  /*53d0*/  UIADD3 UR27, UPT, UPT, UR13, UR23, URZ ;  /* 0x000000170d1b7290 */ /* 0x000fe4000fffe0ff */
[----:B------:R-:W-:Y:S01]  /*53e0*/  IMAD.U32 R8, RZ, RZ, UR7 ;  /* 0x00000007ff087e24 */ /* 0x000fe2000f8e00ff */
[----:B------:R-:W-:Y:S02]  /*53f0*/  SEL R0, RZ, 0x1, P0 ;  /* 0x00000001ff007807 */ /* 0x000fe40000000000 */
[----:B------:R-:W-:Y:S02]  /*5400*/  SEL R14, R14, RZ, P0 ;  /* 0x000000ff0e0e7207 */ /* 0x000fe40000000000 */
[----:B------:R-:W-:Y:S01]  /*5410*/  @!P1 R2UR UR18, R8 ;  /* 0x00000000081292ca */ /* 0x000fe200000e0000 */
[----:B------:R-:W-:Y:S01]  /*5420*/  UIADD3 UR25, UPT, UPT, UR14, UR22, URZ ;  /* 0x000000160e197290 */ /* 0x000fe2000fffe0ff */
[----:B------:R-:W-:Y:S01]  /*5430*/  IMAD.U32 R9, RZ, RZ, UR4 ;  /* 0x00000004ff097e24 */ /* 0x000fe2000f8e00ff */
[----:B------:R-:W-:Y:S01]  /*5440*/  @!UP0 ULEA UR4, UR6, UR24, 0xd ;  /* 0x0000001806048291 */ /* 0x000fe2000f8e68ff */
[----:B------:R-:W-:Y:S03]  /*5450*/  LOP3.LUT R13, R13, R0, RZ, 0x3c, !PT ;  /* 0x000000000d0d7212 */ /* 0x000fe600078e3cff */
[----:B------:R-:W-:Y:S01]  /*5460*/  @!P1 R2UR UR19, R9 ;  /* 0x00000000091392ca */ /* 0x000fe200000e0000 */
[----:B------:R-:W-:Y:S01]  /*5470*/  @!UP0 UIADD3 UR8, UPT, UPT, UR4, 0x400, URZ ;  /* 0x0000040004088890 */ /* 0x000fe2000fffe0ff */
[----:B------:R-:W-:Y:S01]  /*5480*/  VOTEU.ALL UP0, P1 ;  /* 0x0000000000ff7886 */ /* 0x000fe20000800000 */
[----:B------:R-:W-:Y:S10]  /*5490*/  UPRMT UR4, UR54, 0x654, UR9 ;  /* 0x0000065436047896 */ /* 0x000ff40008000009 */
[----:B------:R1:W-:Y:S01]  /*54a0*/  @!UP0 UTMALDG.3D [UR8], [UR18], desc[UR20] ;  /* 0x00001408120085b4 */ /* 0x0003e20008011000 */
[----:B------:R3:W-:Y:S01]  /*54b0*/  @!P1 SYNCS.ARRIVE.TRANS64.RED.A0TR RZ, [UR5+0x30], R7 ;  /* 0x00003007ffff99a7 */ /* 0x0007e20008300405 */
[----:B------:R-:W-:Y:S01]  /*54c0*/  SYNCS.ARRIVE.TRANS64.RED.A1T0 RZ, [UR4], RZ ;  /* 0x000000ffffff79a7 */ /* 0x000fe20008100404 */
[----:B------:R-:W-:Y:S04]  /*54d0*/  UIADD3 UR4, UPT, UPT, UR6, 0x1, URZ ;  /* 0x0000000106047890 */ /* 0x000fe8000fffe0ff */
[----:B------:R-:W-:Y:S04]  /*54e0*/  UISETP.NE.AND UP0, UPT, UR4, 0x3, UPT ;  /* 0x000000030400788c */ /* 0x000fe8000bf05270 */
[----:B------:R-:W-:Y:S06]  /*54f0*/  USEL UR5, URZ, 0x1, UP0 ;  /* 0x00000001ff057887 */ /* 0x000fec0008000000 */
[----:B------:R-:W-:Y:S01]  /*5500*/  LOP3.LUT R15, R15, UR5, RZ, 0x3c, !PT ;  /* 0x000000050f0f7c12 */ /* 0x000fe2000f8e3cff */
[----:B-1----:R-:W-:Y:S01]  /*5510*/  USEL UR12, UR4, URZ, UP0 ;  /* 0x000000ff040c7287 */ /* 0x002fe20008000000 */
[----:B------:R-:W-:Y:S11]  /*5520*/  BRA.U UP1, `(.L_x_86) ;  /* 0xfffffff101f07547 */ /* 0x000ff6000b83ffff */
[----:B------:R-:W-:Y:S01]  /*5530*/  UIADD3 UR24, UPT, UPT, UR24, 0x48, URZ ;  /* 0x0000004818187890 */ /* 0x000fe2000fffe0ff */
[----:B----4-:R-:W-:-:S03]  /*5540*/  SHF.L.U32 R2, R15, 0x1f, RZ ;  /* 0x0000001f0f027819 */ /* 0x010fc600000006ff */
[----:B------:R-:W-:-:S09]  /*5550*/  ULEA UR4, UR12, UR24, 0x3 ;  /* 0x000000180c047291 */ /* 0x000fd2000f8e18ff */
[----:B------:R-:W1:Y:S02]  /*5560*/  SYNCS.PHASECHK.TRANS64.TRYWAIT P0, [UR4], R2 ;  /* 0x00000002ff0075a7 */ /* 0x000e640008001104 */
[----:B-1----:R-:W-:Y:S05]  /*5570*/  @!P0 BRA `(.L_x_87) ;  /* 0x0000003000b48947 */ /* 0x002fea0003800000 */
.L_x_157:
        /* <DEDUP_REMOVED lines=9> */
.L_x_159:
        /* <DEDUP_REMOVED lines=8> */
.L_x_89:
[----:B-1----:R1:W2:Y:S02]  /*5690*/  SYNCS.PHASECHK.TRANS64.TRYWAIT P0, [R0+URZ], R2 ;  /* 0x00000002000075a7 */ /* 0x0022a400080011ff */
[----:B--2---:R-:W-:Y:S05]  /*56a0*/  @!P0 NANOSLEEP.SYNCS 0x989680 ;  /* 0x009896800000895d */ /* 0x004fea0003900000 */
[----:B------:R-:W2:Y:S02]  /*56b0*/  @!P0 SYNCS.PHASECHK.TRANS64 P0, [R0+URZ], R2 ;  /* 0x00000002000085a7 */ /* 0x000ea400080010ff */
[----:B--2---:R-:W-:Y:S05]  /*56c0*/  @P0 EXIT ;  /* 0x000000000000094d */ /* 0x004fea0003800000 */
[----:B------:R-:W-:Y:S05]  /*56d0*/  BRA `(.L_x_89) ;  /* 0xfffffffc00ec7947 */ /* 0x000fea000383ffff */
.L_x_77:
[----:B------:R-:W-:-:S06]  /*56e0*/  UISETP.GE.AND UP0, UPT, UR22, 0x4, UPT ;  /* 0x000000041600788c */ /* 0x000fcc000bf06270 */
[----:B------:R-:W-:-:S13]  /*56f0*/  PLOP3.LUT P0, PT, PT, PT, UP0, 0x80, 0x8 ;  /* 0x000000000008781c */ /* 0x000fda0003f0f008 */
[----:B------:R-:W-:Y:S05]  /*5700*/  @!P0 EXIT ;  /* 0x000000000000894d */ /* 0x000fea0003800000 */
[----:B------:R-:W-:Y:S01]  /*5710*/  BAR.SYNC.DEFER_BLOCKING 0x6, 0xa0 ;  /* 0x0182800000007b1d */ /* 0x000fe20000010000 */
[C---:B------:R-:W-:Y:S01]  /*5720*/  IMAD.SHL.U32 R4, R64.reuse, 0x20, RZ ;  /* 0x0000002040047824 */ /* 0x040fe200078e00ff */
[C---:B------:R-:W-:Y:S01]  /*5730*/  R2P PR, R64.reuse, 0x6 ;  /* 0x0000000640007804 */ /* 0x040fe20000000000 */
[C---:B------:R-:W-:Y:S01]  /*5740*/  IMAD.SHL.U32 R2, R64.reuse, 0x4, RZ ;  /* 0x0000000440027824 */ /* 0x040fe200078e00ff */
[----:B------:R-:W-:Y:S01]  /*5750*/  CS2R R60, SRZ ;  /* 0x00000000003c7805 */ /* 0x000fe2000001ff00 */
[----:B------:R-:W-:Y:S01]  /*5760*/  IMAD.U32 R23, R64, 0x10000, RZ ;  /* 0x0001000040177824 */ /* 0x000fe200078e00ff */
[----:B------:R-:W-:Y:S01]  /*5770*/  UMOV UR43, 0x400 ;  /* 0x00000400002b7882 */ /* 0x000fe20000000000 */
[----:B------:R-:W1:Y:S01]  /*5780*/  LDCU.64 UR4, c[0x0][0x890] ;  /* 0x00011200ff0477ac */ /* 0x000e620008000a00 */
[----:B------:R-:W2:Y:S01]  /*5790*/  LDC.64 R50, c[0x0][0x8b0] ;  /* 0x00022c00ff327b82 */ /* 0x000ea20000000a00 */
[----:B------:R-:W-:Y:S01]  /*57a0*/  LOP3.LUT R3, R4, 0xe0, RZ, 0xc0, !PT ;  /* 0x000000e004037812 */ /* 0x000fe200078ec0ff */
[----:B------:R-:W-:Y:S01]  /*57b0*/  IMAD.SHL.U32 R52, R64, 0x10, RZ ;  /* 0x0000001040347824 */ /* 0x000fe200078e00ff */
[----:B------:R-:W-:Y:S01]  /*57c0*/  ULEA UR43, UR54, UR43, 0x18 ;  /* 0x0000002b362b7291 */ /* 0x000fe2000f8ec0ff */
[----:B------:R-:W-:Y:S01]  /*57d0*/  LOP3.LUT R4, R4, 0x100, RZ, 0xc0, !PT ;  /* 0x0000010004047812 */ /* 0x000fe200078ec0ff */
[----:B------:R-:W-:Y:S01]  /*57e0*/  IMAD.MOV.U32 R63, RZ, RZ, 0x8 ;  /* 0x00000008ff3f7424 */ /* 0x000fe200078e00ff */
[----:B------:R-:W-:Y:S01]  /*57f0*/  LOP3.LUT R2, R3, 0x1c, R2, 0xf8, !PT ;  /* 0x0000001c03027812 */ /* 0x000fe200078ef802 */
[----:B------:R-:W-:Y:S01]  /*5800*/  IMAD.MOV.U32 R62, RZ, RZ, 0x10 ;  /* 0x00000010ff3e7424 */ /* 0x000fe200078e00ff */
[----:B------:R-:W3:Y:S01]  /*5810*/  LDC.64 R48, c[0x0][0x8a8] ;  /* 0x00022a00ff307b82 */ /* 0x000ee20000000a00 */
[----:B------:R-:W-:Y:S01]  /*5820*/  SHF.R.U32.HI R3, RZ, 0x2, R64 ;  /* 0x00000002ff037819 */ /* 0x000fe20000011640 */
[----:B------:R-:W-:Y:S01]  /*5830*/  IMAD.MOV.U32 R22, RZ, RZ, RZ ;  /* 0x000000ffff167224 */ /* 0x000fe200078e00ff */
[----:B------:R-:W-:Y:S01]  /*5840*/  LOP3.LUT R23, R23, 0x600000, RZ, 0xc0, !PT ;  /* 0x0060000017177812 */ /* 0x000fe200078ec0ff */
[----:B------:R-:W-:Y:S01]  /*5850*/  IMAD.MOV.U32 R59, RZ, RZ, RZ ;  /* 0x000000ffff3b7224 */ /* 0x000fe200078e00ff */
[----:B------:R-:W-:Y:S01]  /*5860*/  LOP3.LUT R52, R4, 0x600, R52, 0xf8, !PT ;  /* 0x0000060004347812 */ /* 0x000fe200078ef834 */
[----:B------:R-:W4:Y:S01]  /*5870*/  LDCU UR61, c[0x0][0x370] ;  /* 0x00006e00ff3d77ac */ /* 0x000f220008000800 */
[----:B------:R-:W-:Y:S01]  /*5880*/  LOP3.LUT R2, R2, 0x4, R3, 0x78, !PT ;  /* 0x0000000402027812 */ /* 0x000fe200078e7803 */
[----:B------:R-:W4:Y:S01]  /*5890*/  LDS R0, [UR43+0x120] ;  /* 0x0001202bff007984 */ /* 0x000f220008000800 */
[----:B-1----:R-:W-:Y:S01]  /*58a0*/  IMAD.U32 R66, RZ, RZ, UR4 ;  /* 0x00000004ff427e24 */ /* 0x002fe2000f8e00ff */
[----:B------:R-:W-:Y:S01]  /*58b0*/  UIADD3 UR4, UPT, UPT, UR43, 0x400, URZ ;  /* 0x000004002b047890 */ /* 0x000fe2000fffe0ff */
[----:B------:R-:W-:Y:S01]  /*58c0*/  LOP3.LUT R52, R52, R2, RZ, 0xfc, !PT ;  /* 0x0000000234347212 */ /* 0x000fe200078efcff */
[----:B------:R-:W-:Y:S01]  /*58d0*/  IMAD.U32 R65, RZ, RZ, UR5 ;  /* 0x00000005ff417e24 */ /* 0x000fe2000f8e00ff */
[----:B------:R-:W-:Y:S01]  /*58e0*/  LOP3.LUT R64, R64, 0x60, RZ, 0xc0, !PT ;  /* 0x0000006040407812 */ /* 0x000fe200078ec0ff */
[----:B------:R-:W1:Y:S01]  /*58f0*/  LDCU UR42, c[0x0][0xb0c] ;  /* 0x00016180ff2a77ac */ /* 0x000e620008000800 */
[----:B------:R-:W-:Y:S01]  /*5900*/  SEL R63, R63, 0xfffffff8, !P1 ;  /* 0xfffffff83f3f7807 */ /* 0x000fe20004800000 */
[----:B------:R-:W-:Y:S01]  /*5910*/  IMAD.U32 R68, RZ, RZ, UR4 ;  /* 0x00000004ff447e24 */ /* 0x000fe2000f8e00ff */
[----:B------:R-:W-:Y:S01]  /*5920*/  SEL R62, R62, 0xfffffff0, !P2 ;  /* 0xfffffff03e3e7807 */ /* 0x000fe20005000000 */
[----:B------:R-:W1:Y:S01]  /*5930*/  LDCU UR38, c[0x0][0xb30] ;  /* 0x00016600ff2677ac */ /* 0x000e620008000800 */
[----:B------:R-:W1:Y:S01]  /*5940*/  LDCU.64 UR62, c[0x0][0x888] ;  /* 0x00011100ff3e77ac */ /* 0x000e620008000a00 */
[----:B------:R-:W1:Y:S01]  /*5950*/  LDCU.64 UR40, c[0x0][0xb28] ;  /* 0x00016500ff2877ac */ /* 0x000e620008000a00 */
[----:B------:R-:W1:Y:S01]  /*5960*/  LDCU.128 UR56, c[0x0][0xb10] ;  /* 0x00016200ff3877ac */ /* 0x000e620008000c00 */
[----:B------:R-:W1:Y:S01]  /*5970*/  LDCU UR55, c[0x0][0x374] ;  /* 0x00006e80ff3777ac */ /* 0x000e620008000800 */
[----:B------:R-:W-:Y:S01]  /*5980*/  UMOV UR53, 0x1 ;  /* 0x0000000100357882 */ /* 0x000fe20000000000 */
[----:B------:R-:W-:Y:S01]  /*5990*/  UMOV UR45, URZ ;  /* 0x000000ff002d7c82 */ /* 0x000fe20008000000 */
[----:B------:R-:W-:Y:S01]  /*59a0*/  UMOV UR52, URZ ;  /* 0x000000ff00347c82 */ /* 0x000fe20008000000 */
[----:B------:R-:W-:Y:S01]  /*59b0*/  UMOV UR47, URZ ;  /* 0x000000ff002f7c82 */ /* 0x000fe20008000000 */
[----:B-1234-:R-:W-:-:S07]  /*59c0*/  IMAD.IADD R23, R0, 0x1, R23 ;  /* 0x0000000100177824 */ /* 0x01efce00078e0217 */
.L_x_120:
[C---:B------:R-:W-:Y:S02]  /*59d0*/  LEA R0, R59.reuse, UR43, 0x3 ;  /* 0x0000002b3b007c11 */ /* 0x040fe4000f8e18ff */
[----:B------:R-:W-:Y:S02]  /*59e0*/  SHF.L.U32 R2, R60, 0x1f, RZ ;  /* 0x0000001f3c027819 */ /* 0x000fe400000006ff */
[----:B------:R-:W-:Y:S02]  /*59f0*/  LEA R4, R59, UR43, 0x4 ;  /* 0x0000002b3b047c11 */ /* 0x000fe4000f8e20ff */
[----:B------:R-:W1:Y:S02]  /*5a00*/  SYNCS.PHASECHK.TRANS64.TRYWAIT P0, [R0+URZ+0x70], R2 ;  /* 0x00007002000075a7 */ /* 0x000e6400080011ff */
[----:B-1----:R-:W-:Y:S05]  /*5a10*/  @!P0 BRA `(.L_x_90) ;  /* 0x0000002c00bc8947 */ /* 0x002fea0003800000 */
.L_x_160:
[----:B------:R-:W-:Y:S01]  /*5a20*/  R2UR UR7, R67 ;  /* 0x00000000430772ca */ /* 0x000fe200000e0000 */
[----:B------:R-:W2:Y:S01]  /*5a30*/  LDS.128 R4, [R4+0x100] ;  /* 0x0001000004047984 */ /* 0x000ea20000000c00 */
[----:B-1----:R-:W-:Y:S01]  /*5a40*/  VIADD R0, R0, 0x80 ;  /* 0x0000008000007836 */ /* 0x002fe20000000000 */
[----:B------:R-:W-:Y:S04]  /*5a50*/  UISETP.GE.AND UP0, UPT, UR39, 0x1, UPT ;  /* 0x000000012700788c */ /* 0x000fe8000bf06270 */
[----:B------:R-:W-:Y:S01]  /*5a60*/  PRMT R0, RZ, 0x654, R0 ;  /* 0x00000654ff007816 */ /* 0x000fe20000000000 */
[----:B------:R-:W-:Y:S01]  /*5a70*/  @!PT LDS RZ, [RZ] ;  /* 0x00000000fffff984 */ /* 0x000fe20000000800 */
[----:B------:R-:W-:Y:S01]  /*5a80*/  @!PT LDS RZ, [RZ] ;  /* 0x00000000fffff984 */ /* 0x000fe20000000800 */
[----:B------:R-:W-:Y:S01]  /*5a90*/  @!PT LDS RZ, [RZ] ;  /* 0x00000000fffff984 */ /* 0x000fe20000000800 */
[----:B------:R-:W-:Y:S01]  /*5aa0*/  @!PT LDS RZ, [RZ] ;  /* 0x00000000fffff984 */ /* 0x000fe20000000800 */
[----:B------:R1:W-:Y:S06]  /*5ab0*/  MEMBAR.ALL.CTA ;  /* 0x0000000000007992 */ /* 0x0003ec0000008000 */
[----:B-1----:R-:W1:Y:S02]  /*5ac0*/  FENCE.VIEW.ASYNC.S ;  /* 0x00000000000073c6 */ /* 0x002e640000000000 */
[----:B-1----:R1:W-:Y:S01]  /*5ad0*/  SYNCS.ARRIVE.TRANS64.RED.A1T0 RZ, [R0+URZ], RZ ;  /* 0x000000ff00ff79a7 */ /* 0x0023e200081004ff */
[----:B--2---:R-:W-:Y:S11]  /*5ae0*/  LOP3.LUT P0, RZ, R6, 0x1, RZ, 0xc0, !PT ;  /* 0x0000000106ff7812 */ /* 0x004ff6000780c0ff */
[----:B------:R-:W-:Y:S02]  /*5af0*/  @!UPT UIADD3 URZ, UPT, UPT, URZ, URZ, URZ ;  /* 0x000000fffffff290 */ /* 0x000fe4000fffe0ff */
[----:B------:R-:W-:Y:S01]  /*5b00*/  VOTEU.ANY UP1, P0 ;  /* 0x0000000000ff7886 */ /* 0x000fe20000020100 */
[----:B------:R-:W-:Y:S01]  /*5b10*/  PLOP3.LUT P0, PT, PT, PT, UP1, 0x80, 0x8 ;  /* 0x000000000008781c */ /* 0x000fe20003f0f018 */
[----:B------:R-:W-:Y:S06]  /*5b20*/  UP2UR UR4, UPR, URZ, 0x2 ;  /* 0x00000002ff047883 */ /* 0x000fec0008000000 */
[----:B------:R-:W-:Y:S06]  /*5b30*/  IMAD.U32 R69, RZ, RZ, UR4 ;  /* 0x00000004ff457e24 */ /* 0x000fec000f8e00ff */
[----:B------:R-:W-:Y:S02]  /*5b40*/  @P0 SHF.R.U32.HI R2, RZ, 0x10, R5 ;  /* 0x00000010ff020819 */ /* 0x000fe40000011605 */
[----:B------:R-:W-:Y:S02]  /*5b50*/  @P0 MOV R3, R4 ;  /* 0x0000000400030202 */ /* 0x000fe40000000f00 */
[----:B------:R-:W-:Y:S02]  /*5b60*/  @P0 R2UR UR4, R2 ;  /* 0x00000000020402ca */ /* 0x000fe400000e0000 */
[----:B------:R-:W-:Y:S02]  /*5b70*/  @P0 LOP3.LUT R4, R5, 0xffff, RZ, 0xc0, !PT ;  /* 0x0000ffff05040812 */ /* 0x000fe400078ec0ff */
[----:B------:R-:W-:Y:S02]  /*5b80*/  @P0 R2UR UR6, R3 ;  /* 0x00000000030602ca */ /* 0x000fe400000e0000 */
[----:B------:R-:W-:Y:S07]  /*5b90*/  @P0 R2UR UR5, R4 ;  /* 0x00000000040502ca */ /* 0x000fee00000e0000 */
[----:B------:R-:W-:Y:S02]  /*5ba0*/  @UP1 UMOV UR7, UR4 ;  /* 0x0000000400071c82 */ /* 0x000fe40008000000 */
[----:B------:R-:W-:Y:S02]  /*5bb0*/  IMAD.U32 R67, RZ, RZ, UR7 ;  /* 0x00000007ff437e24 */ /* 0x000fe4000f8e00ff */
[----:B------:R-:W-:Y:S02]  /*5bc0*/  @UP1 UMOV UR37, UR6 ;  /* 0x0000000600251c82 */ /* 0x000fe40008000000 */
[----:B------:R-:W-:Y:S01]  /*5bd0*/  @UP1 UMOV UR36, UR5 ;  /* 0x0000000500241c82 */ /* 0x000fe20008000000 */
[----:B-1----:R-:W-:Y:S05]  /*5be0*/  BRA.U !UP0, `(.L_x_91) ;  /* 0x0000000108cc7547 */ /* 0x002fea000b800000 */
[----:B------:R-:W1:Y:S01]  /*5bf0*/  LDCU UR12, c[0x0][0xb20] ;  /* 0x00016400ff0c77ac */ /* 0x000e620008000800 */
[----:B------:R-:W-:Y:S02]  /*5c00*/  UIMAD.WIDE.U32 UR4, UR55, UR59, URZ ;  /* 0x0000003b370472a5 */ /* 0x000fe4000f8e00ff */
[----:B------:R-:W-:Y:S02]  /*5c10*/  UIMAD.WIDE.U32 UR6, UR61, UR56, URZ ;  /* 0x000000383d0672a5 */ /* 0x000fe4000f8e00ff */
[----:B------:R-:W-:Y:S02]  /*5c20*/  UISETP.NE.AND UP0, UPT, UR58, 0x1, UPT ;  /* 0x000000013a00788c */ /* 0x000fe4000bf05270 */
[----:B------:R-:W-:Y:S02]  /*5c30*/  UIMAD.WIDE.U32 UR8, UR36, UR59, URZ ;  /* 0x0000003b240872a5 */ /* 0x000fe4000f8e00ff */
[----:B------:R-:W-:Y:S02]  /*5c40*/  UIMAD.WIDE.U32 UR10, UR37, UR56, URZ ;  /* 0x00000038250a72a5 */ /* 0x000fe4000f8e00ff */
[----:B------:R-:W-:Y:S02]  /*5c50*/  UISETP.NE.AND UP1, UPT, UR42, 0x1, UPT ;  /* 0x000000012a00788c */ /* 0x000fe4000bf25270 */
[----:B------:R-:W-:Y:S01]  /*5c60*/  UISETP.NE.AND UP2, UPT, UR39, 0x1, UPT ;  /* 0x000000012700788c */ /* 0x000fe2000bf45270 */
[----:B------:R-:W-:Y:S02]  /*5c70*/  UMOV UR4, UR5 ;  /* 0x0000000500047c82 */ /* 0x000fe40008000000 */
[----:B-1----:R-:W-:Y:S03]  /*5c80*/  USHF.R.U32.HI UR5, URZ, UR12, UR4 ;  /* 0x0000000cff057299 */ /* 0x002fe60008011604 */
[----:B------:R-:W-:Y:S02]  /*5c90*/  UMOV UR4, UR7 ;  /* 0x0000000700047c82 */ /* 0x000fe40008000000 */
[----:B------:R-:W-:Y:S02]  /*5ca0*/  USHF.R.U32.HI UR7, URZ, UR57, UR4 ;  /* 0x00000039ff077299 */ /* 0x000fe40008011604 */
[----:B------:R-:W-:Y:S02]  /*5cb0*/  USEL UR4, UR55, UR5, !UP0 ;  /* 0x0000000537047287 */ /* 0x000fe4000c000000 */
[----:B------:R-:W-:Y:S01]  /*5cc0*/  USEL UR7, UR61, UR7, !UP1 ;  /* 0x000000073d077287 */ /* 0x000fe2000c800000 */
[----:B------:R-:W-:Y:S01]  /*5cd0*/  UMOV UR5, UR9 ;  /* 0x0000000900057c82 */ /* 0x000fe20008000000 */
[----:B------:R-:W-:Y:S02]  /*5ce0*/  UIMAD.WIDE.U32 UR8, UR4, UR40, URZ ;  /* 0x00000028040872a5 */ /* 0x000fe4000f8e00ff */
[----:B------:R-:W-:Y:S03]  /*5cf0*/  USHF.R.U32.HI UR6, URZ, UR12, UR5 ;  /* 0x0000000cff067299 */ /* 0x000fe60008011605 */
[----:B------:R-:W-:Y:S01]  /*5d00*/  UMOV UR5, UR11 ;  /* 0x0000000b00057c82 */ /* 0x000fe20008000000 */
[----:B------:R-:W-:Y:S02]  /*5d10*/  UIMAD.WIDE.U32 UR10, UR7, UR40, URZ ;  /* 0x00000028070a72a5 */ /* 0x000fe4000f8e00ff */
[----:B------:R-:W-:Y:S02]  /*5d20*/  USHF.R.U32.HI UR12, URZ, UR57, UR5 ;  /* 0x00000039ff0c7299 */ /* 0x000fe40008011605 */
[----:B------:R-:W-:Y:S01]  /*5d30*/  USEL UR6, UR36, UR6, !UP0 ;  /* 0x0000000624067287 */ /* 0x000fe2000c000000 */
[----:B------:R-:W-:Y:S02]  /*5d40*/  UMOV UR5, UR9 ;  /* 0x0000000900057c82 */ /* 0x000fe40008000000 */
[----:B------:R-:W-:Y:S01]  /*5d50*/  UMOV UR10, UR11 ;  /* 0x0000000b000a7c82 */ /* 0x000fe20008000000 */
[----:B------:R-:W-:Y:S02]  /*5d60*/  @UP2 USHF.R.U32.HI UR4, URZ, UR41, UR5 ;  /* 0x00000029ff042299 */ /* 0x000fe40008011605 */
[----:B------:R-:W-:Y:S02]  /*5d70*/  @UP2 USHF.R.U32.HI UR7, URZ, UR41, UR10 ;  /* 0x00000029ff072299 */ /* 0x000fe4000801160a */
[----:B------:R-:W-:Y:S02]  /*5d80*/  UIMAD UR4, UR39, UR4, URZ ;  /* 0x00000004270472a4 */ /* 0x000fe4000f8e02ff */
[----:B------:R-:W-:Y:S02]  /*5d90*/  UIMAD.WIDE.U32 UR10, UR6, UR40, URZ ;  /* 0x00000028060a72a5 */ /* 0x000fe4000f8e00ff */
[----:B------:R-:W-:Y:S02]  /*5da0*/  USEL UR5, UR37, UR12, !UP1 ;  /* 0x0000000c25057287 */ /* 0x000fe4000c800000 */
[----:B------:R-:W-:Y:S02]  /*5db0*/  UIMAD UR8, UR39, UR7, URZ ;  /* 0x00000007270872a4 */ /* 0x000fe4000f8e02ff */
[----:B------:R-:W-:Y:S03]  /*5dc0*/  UISETP.GE.AND UP0, UPT, UR6, UR4, UPT ;  /* 0x000000040600728c */ /* 0x000fe6000bf06270 */
[----:B------:R-:W-:Y:S01]  /*5dd0*/  UMOV UR4, UR11 ;  /* 0x0000000b00047c82 */ /* 0x000fe20008000000 */
[----:B------:R-:W-:Y:S02]  /*5de0*/  UISETP.GE.OR UP0, UPT, UR5, UR8, UP0 ;  /* 0x000000080500728c */ /* 0x000fe40008706670 */
[----:B------:R-:W-:Y:S02]  /*5df0*/  USHF.R.U32.HI UR4, URZ, UR41, UR4 ;  /* 0x00000029ff047299 */ /* 0x000fe40008011604 */
[----:B------:R-:W-:Y:S02]  /*5e00*/  UIMAD.WIDE.U32 UR8, UR5, UR40, URZ ;  /* 0x00000028050872a5 */ /* 0x000fe4000f8e00ff */
[----:B------:R-:W-:Y:S02]  /*5e10*/  USEL UR11, UR6, UR4, !UP2 ;  /* 0x00000004060b7287 */ /* 0x000fe4000d000000 */
[----:B------:R-:W-:Y:S02]  /*5e20*/  UIADD3 UR8, UPT, UPT, -UR5, URZ, URZ ;  /* 0x000000ff05087290 */ /* 0x000fe4000fffe1ff */
[----:B------:R-:W-:Y:S01]  /*5e30*/  UIADD3 UR10, UPT, UPT, -UR11, URZ, URZ ;  /* 0x000000ff0b0a7290 */ /* 0x000fe2000fffe1ff */
[----:B------:R-:W-:Y:S01]  /*5e40*/  @!UP0 UMOV UR4, UR9 ;  /* 0x0000000900048c82 */ /* 0x000fe20008000000 */
[----:B------:R-:W-:Y:S02]  /*5e50*/  UIADD3 UR9, UPT, UPT, -UR6, URZ, URZ ;  /* 0x000000ff06097290 */ /* 0x000fe4000fffe1ff */
[----:B------:R-:W-:Y:S02]  /*5e60*/  @!UP0 USHF.R.U32.HI UR4, URZ, UR41, UR4 ;  /* 0x00000029ff048299 */ /* 0x000fe40008011604 */
[----:B------:R-:W-:Y:S02]  /*5e70*/  UIMAD UR10, UR39, UR10, UR6 ;  /* 0x0000000a270a72a4 */ /* 0x000fe4000f8e0206 */
[----:B------:R-:W-:Y:S04]  /*5e80*/  @!UP0 USEL UR4, UR5, UR4, !UP2 ;  /* 0x0000000405048287 */ /* 0x000fe8000d000000 */
[----:B------:R-:W-:Y:S02]  /*5e90*/  @!UP0 UIMAD UR10, UR7, UR10, UR4 ;  /* 0x0000000a070a82a4 */ /* 0x000fe4000f8e0204 */
[----:B------:R-:W-:Y:S02]  /*5ea0*/  @!UP0 UIADD3 UR11, UPT, UPT, UR11, -UR4, URZ ;  /* 0x800000040b0b8290 */ /* 0x000fe4000fffe0ff */
[----:B------:R-:W-:Y:S02]  /*5eb0*/  UIMAD UR7, UR42, UR8, UR37 ;  /* 0x000000082a0772a4 */ /* 0x000fe4000f8e0225 */
[----:B------:R-:W-:Y:S02]  /*5ec0*/  @!UP0 UIMAD UR6, UR11, UR39, UR5 ;  /* 0x000000270b0682a4 */ /* 0x000fe4000f8e0205 */
[----:B------:R-:W-:Y:S01]  /*5ed0*/  UIMAD UR4, UR58, UR9, UR36 ;  /* 0x000000093a0472a4 */ /* 0x000fe2000f8e0224 */
[----:B------:R-:W-:Y:S02]  /*5ee0*/  @!UP0 UMOV UR5, UR10 ;  /* 0x0000000a00058c82 */ /* 0x000fe40008000000 */
[----:B------:R-:W-:Y:S02]  /*5ef0*/  UIMAD UR37, UR5, UR42, UR7 ;  /* 0x0000002a052572a4 */ /* 0x000fe4000f8e0207 */
[----:B------:R-:W-:Y:S11]  /*5f00*/  UIMAD UR36, UR6, UR58, UR4 ;  /* 0x0000003a062472a4 */ /* 0x000ff6000f8e0204 */
[----:B------:R-:W-:Y:S01]  /*5f10*/  @!UPT UIADD3 URZ, UPT, UPT, URZ, URZ, URZ ;  /* 0x000000fffffff290 */ /* 0x000fe2000fffe0ff */
.L_x_91:
[----:B------:R-:W-:Y:S01]  /*5f20*/  UISETP.NE.AND UP0, UPT, UR38, 0x1, UPT ;  /* 0x000000012600788c */ /* 0x000fe2000bf05270 */
[----:B------:R-:W-:Y:S01]  /*5f30*/  R2UR UR11, R68 ;  /* 0x00000000440b72ca */ /* 0x000fe200000e0000 */
[----:B------:R-:W-:Y:S01]  /*5f40*/  USHF.L.U32 UR50, UR25, 0x6, URZ ;  /* 0x0000000619327899 */ /* 0x000fe200080006ff */
[----:B------:R-:W-:Y:S01]  /*5f50*/  IADD3 R59, PT, PT, R59, 0x1, RZ ;  /* 0x000000013b3b7810 */ /* 0x000fe20007ffe0ff */
[----:B------:R-:W-:Y:S07]  /*5f60*/  USHF.L.U32 UR49, UR27, 0x6, URZ ;  /* 0x000000061b317899 */ /* 0x000fee00080006ff */
[----:B------:R-:W1:Y:S01]  /*5f70*/  @!UP0 LDCU.128 UR12, c[0x0][0xb10] ;  /* 0x00016200ff0c87ac */ /* 0x000e620008000c00 */
[----:B------:R-:W2:Y:S01]  /*5f80*/  @!UP0 LDCU UR5, c[0x0][0xb0c] ;  /* 0x00016180ff0587ac */ /* 0x000ea20008000800 */
[----:B------:R-:W3:Y:S01]  /*5f90*/  @!UP0 LDCU UR10, c[0x0][0xb20] ;  /* 0x00016400ff0a87ac */ /* 0x000ee20008000800 */
[----:B-1----:R-:W-:Y:S02]  /*5fa0*/  UIMAD.WIDE.U32 UR8, UR37, UR12, URZ ;  /* 0x0000000c250872a5 */ /* 0x002fe4000f8e00ff */
[----:B------:R-:W-:Y:S02]  /*5fb0*/  UIMAD.WIDE.U32 UR6, UR36, UR15, URZ ;  /* 0x0000000f240672a5 */ /* 0x000fe4000f8e00ff */
[----:B------:R-:W-:Y:S03]  /*5fc0*/  @!UP0 UISETP.NE.AND UP1, UPT, UR14, 0x1, UPT ;  /* 0x000000010e00888c */ /* 0x000fe6000bf25270 */
[----:B------:R-:W-:Y:S01]  /*5fd0*/  @!UP0 UMOV UR4, UR9 ;  /* 0x0000000900048c82 */ /* 0x000fe20008000000 */
[----:B--2---:R-:W-:Y:S02]  /*5fe0*/  @!UP0 UISETP.NE.AND UP2, UPT, UR5, 0x1, UPT ;  /* 0x000000010500888c */ /* 0x004fe4000bf45270 */
[----:B------:R-:W-:Y:S01]  /*5ff0*/  @!UP0 USHF.R.U32.HI UR4, URZ, UR13, UR4 ;  /* 0x0000000dff048299 */ /* 0x000fe20008011604 */
[----:B------:R-:W-:Y:S02]  /*6000*/  @!UP0 UMOV UR6, UR7 ;  /* 0x0000000700068c82 */ /* 0x000fe40008000000 */
[----:B---3--:R-:W-:Y:S02]  /*6010*/  @!UP0 USHF.R.U32.HI UR6, URZ, UR10, UR6 ;  /* 0x0000000aff068299 */ /* 0x008fe40008011606 */
[----:B------:R-:W-:Y:S02]  /*6020*/  @!UP0 USEL UR7, UR37, UR4, !UP2 ;  /* 0x0000000425078287 */ /* 0x000fe4000d000000 */
[----:B------:R-:W-:Y:S04]  /*6030*/  @!UP0 USEL UR6, UR36, UR6, !UP1 ;  /* 0x0000000624068287 */ /* 0x000fe8000c800000 */
[----:B------:R-:W-:Y:S02]  /*6040*/  @!UP0 UIADD3 UR4, UPT, UPT, -UR7, UR6, URZ ;  /* 0x0000000607048290 */ /* 0x000fe4000fffe1ff */
[----:B------:R-:W-:Y:S02]  /*6050*/  @!UP0 UIADD3 UR6, UPT, UPT, UR7, -UR6, URZ ;  /* 0x8000000607068290 */ /* 0x000fe4000fffe0ff */
[----:B------:R-:W-:Y:S02]  /*6060*/  @!UP0 UIMAD UR37, UR4, UR5, UR37 ;  /* 0x00000005042582a4 */ /* 0x000fe4000f8e0225 */
[----:B------:R-:W-:Y:S02]  /*6070*/  @!UP0 UIMAD UR36, UR6, UR14, UR36 ;  /* 0x0000000e062482a4 */ /* 0x000fe4000f8e0224 */
[----:B------:R-:W-:Y:S09]  /*6080*/  ULOP3.LUT UP0, URZ, UR11, 0x3f0, URZ, 0xc0, !UPT ;  /* 0x000003f00bff7892 */ /* 0x000ff2000f80c0ff */
[----:B------:R-:W-:Y:S05]  /*6090*/  BRA.U !UP0, `(.L_x_92) ;  /* 0x00000001087c7547 */ /* 0x000fea000b800000 */
[----:B------:R-:W1:Y:S01]  /*60a0*/  LDCU.64 UR8, c[0x4][0x80] ;  /* 0x01001000ff0877ac */ /* 0x000e620008000a00 */
[----:B------:R-:W-:Y:S01]  /*60b0*/  MOV R2, 0x0 ;  /* 0x0000000000027802 */ /* 0x000fe20000000f00 */
[----:B------:R-:W-:Y:S02]  /*60c0*/  HFMA2 R12, -RZ, RZ, 0, 5.9604644775390625e-08 ;  /* 0x00000001ff0c7431 */ /* 0x000fe400000001ff */
[----:B------:R-:W-:Y:S01]  /*60d0*/  IMAD.MOV.U32 R8, RZ, RZ, 0x70 ;  /* 0x00000070ff087424 */ /* 0x000fe200078e00ff */
[----:B------:R2:W3:Y:S01]  /*60e0*/  LDC.64 R14, c[0x4][R2] ;  /* 0x01000000020e7b82 */ /* 0x0004e20000000a00 */
[----:B------:R-:W4:Y:S01]  /*60f0*/  LDCU.64 UR6, c[0x4][0x88] ;  /* 0x01001100ff0677ac */ /* 0x000f220008000a00 */
[----:B------:R-:W-:Y:S01]  /*6100*/  IMAD.MOV.U32 R13, RZ, RZ, RZ ;  /* 0x000000ffff0d7224 */ /* 0x000fe200078e00ff */
[----:B------:R-:W2:Y:S01]  /*6110*/  LDCU.64 UR4, c[0x4][0x8] ;  /* 0x01000100ff0477ac */ /* 0x000ea20008000a00 */
[----:B-1----:R-:W-:Y:S01]  /*6120*/  MOV R5, UR9 ;  /* 0x0000000900057c02 */ /* 0x002fe20008000f00 */
[----:B------:R-:W-:Y:S01]  /*6130*/  IMAD.U32 R4, RZ, RZ, UR8 ;  /* 0x00000008ff047e24 */ /* 0x000fe2000f8e00ff */
[----:B----4-:R-:W-:Y:S01]  /*6140*/  MOV R7, UR7 ;  /* 0x0000000700077c02 */ /* 0x010fe20008000f00 */
[----:B------:R-:W-:Y:S01]  /*6150*/  IMAD.U32 R6, RZ, RZ, UR6 ;  /* 0x00000006ff067e24 */ /* 0x000fe2000f8e00ff */
[----:B--2---:R-:W-:Y:S01]  /*6160*/  MOV R11, UR5 ;  /* 0x00000005000b7c02 */ /* 0x004fe20008000f00 */
[----:B------:R-:W-:Y:S02]  /*6170*/  IMAD.U32 R10, RZ, RZ, UR4 ;  /* 0x00000004ff0a7e24 */ /* 0x000fe4000f8e00ff */
[----:B------:R-:W-:Y:S07]  /*6180*/  LEPC R20, `(.L_x_93) ;  /* 0x000000001014794e */ /* 0x000fee0000000000 */
[----:B---3-5:R-:W-:Y:S05]  /*6190*/  CALL.ABS.NOINC R14 ;  /* 0x000000000e007343 */ /* 0x028fea0003c00000 */
.L_x_93:
[----:B------:R-:W1:Y:S01]  /*61a0*/  LDCU.64 UR8, c[0x4][0x80] ;  /* 0x01001000ff0877ac */ /* 0x000e620008000a00 */
[----:B------:R-:W2:Y:S01]  /*61b0*/  LDC.64 R2, c[0x4][R2] ;  /* 0x0100000002027b82 */ /* 0x000ea20000000a00 */
[----:B------:R-:W-:Y:S02]  /*61c0*/  HFMA2 R12, -RZ, RZ, 0, 5.9604644775390625e-08 ;  /* 0x00000001ff0c7431 */ /* 0x000fe400000001ff */
[----:B------:R-:W-:Y:S02]  /*61d0*/  IMAD.MOV.U32 R8, RZ, RZ, 0x70 ;  /* 0x00000070ff087424 */ /* 0x000fe400078e00ff */
[----:B------:R-:W-:Y:S01]  /*61e0*/  IMAD.MOV.U32 R13, RZ, RZ, RZ ;  /* 0x000000ffff0d7224 */ /* 0x000fe200078e00ff */
[----:B------:R-:W3:Y:S01]  /*61f0*/  LDCU.64 UR6, c[0x4][0x88] ;  /* 0x01001100ff0677ac */ /* 0x000ee20008000a00 */
[----:B------:R-:W4:Y:S01]  /*6200*/  LDCU.64 UR4, c[0x4][0x8] ;  /* 0x01000100ff0477ac */ /* 0x000f220008000a00 */
[----:B-1----:R-:W-:Y:S02]  /*6210*/  MOV R4, UR8 ;  /* 0x0000000800047c02 */ /* 0x002fe40008000f00 */
[----:B------:R-:W-:Y:S02]  /*6220*/  MOV R5, UR9 ;  /* 0x0000000900057c02 */ /* 0x000fe40008000f00 */
[----:B---3--:R-:W-:Y:S01]  /*6230*/  MOV R7, UR7 ;  /* 0x0000000700077c02 */ /* 0x008fe20008000f00 */
[----:B------:R-:W-:Y:S01]  /*6240*/  IMAD.U32 R6, RZ, RZ, UR6 ;  /* 0x00000006ff067e24 */ /* 0x000fe2000f8e00ff */
[----:B----4-:R-:W-:Y:S01]  /*6250*/  MOV R11, UR5 ;  /* 0x00000005000b7c02 */ /* 0x010fe20008000f00 */
[----:B------:R-:W-:Y:S02]  /*6260*/  IMAD.U32 R10, RZ, RZ, UR4 ;  /* 0x00000004ff0a7e24 */ /* 0x000fe4000f8e00ff */
[----:B------:R-:W-:Y:S07]  /*6270*/  LEPC R20, `(.L_x_92) ;  /* 0x000000001014794e */ /* 0x000fee0000000000 */
[----:B--2---:R-:W-:Y:S05]  /*6280*/  CALL.ABS.NOINC R2 ;  /* 0x0000000002007343 */ /* 0x004fea0003c00000 */
.L_x_92:
[----:B------:R-:W-:Y:S02]  /*6290*/  R2UR UR6, R57 ;  /* 0x00000000390672ca */ /* 0x000fe400000e0000 */
[----:B------:R-:W-:Y:S02]  /*62a0*/  R2UR UR5, R66 ;  /* 0x00000000420572ca */ /* 0x000fe400000e0000 */
[----:B------:R-:W-:Y:S02]  /*62b0*/  R2UR UR4, R65 ;  /* 0x00000000410472ca */ /* 0x000fe400000e0000 */
[----:B------:R-:W-:Y:S02]  /*62c0*/  ISETP.NE.U32.AND P4, PT, R50, RZ, PT ;  /* 0x000000ff3200720c */ /* 0x000fe40003f85070 */
[----:B------:R-:W-:Y:S02]  /*62d0*/  ISETP.NE.U32.AND P2, PT, RZ, UR62, PT ;  /* 0x0000003eff007c0c */ /* 0x000fe4000bf45070 */
[----:B------:R-:W-:Y:S02]  /*62e0*/  ISETP.NE.AND.EX P4, PT, R51, RZ, PT, P4 ;  /* 0x000000ff3300720c */ /* 0x000fe40003f85340 */
[----:B------:R-:W-:Y:S01]  /*62f0*/  ISETP.NE.AND.EX P2, PT, RZ, UR63, PT, P2 ;  /* 0x0000003fff007c0c */ /* 0x000fe2000bf45320 */
[----:B------:R-:W-:Y:S02]  /*6300*/  UISETP.NE.AND UP2, UPT, UR6, URZ, UPT ;  /* 0x000000ff0600728c */ /* 0x000fe4000bf45270 */
[----:B------:R-:W-:Y:S04]  /*6310*/  UISETP.NE.U32.AND UP0, UPT, UR5, URZ, UPT ;  /* 0x000000ff0500728c */ /* 0x000fe8000bf05070 */
[----:B------:R-:W-:Y:S01]  /*6320*/  UISETP.NE.AND.EX UP1, UPT, UR4, URZ, UPT, UP0 ;  /* 0x000000ff0400728c */ /* 0x000fe2000bf25300 */
[----:B------:R-:W-:Y:S01]  /*6330*/  PLOP3.LUT P1, PT, PT, PT, UP2, 0x80, 0x8 ;  /* 0x000000000008781c */ /* 0x000fe20003f2f028 */
[----:B------:R-:W-:Y:S03]  /*6340*/  UPLOP3.LUT UP0, UPT, UPT, UPT, UPT, 0x40, 0x4 ;  /* 0x000000000004789c */ /* 0x000fe60003f0e870 */
[----:B------:R-:W-:Y:S06]  /*6350*/  @UP2 UPLOP3.LUT UP0, UPT, UPT, UPT, UP1, 0x80, 0x8 ;  /* 0x000000000008289c */ /* 0x000fec0003f0f010 */
[----:B------:R-:W-:Y:S01]  /*6360*/  PLOP3.LUT P0, PT, PT, PT, UP0, 0x80, 0x8 ;  /* 0x000000000008781c */ /* 0x000fe20003f0f008 */
[----:B------:R-:W-:Y:S01]  /*6370*/  @!UPT UIADD3 URZ, UPT, UPT, URZ, URZ, URZ ;  /* 0x000000fffffff290 */ /* 0x000fe2000fffe0ff */
[----:B------:R-:W-:Y:S11]  /*6380*/  BRA.U !UP1, `(.L_x_94) ;  /* 0x0000000109407547 */ /* 0x000ff6000b800000 */
[----:B------:R-:W-:Y:S01]  /*6390*/  UISETP.NE.U32.AND UP0, UPT, UR62, URZ, UPT ;  /* 0x000000ff3e00728c */ /* 0x000fe2000bf05070 */
[----:B------:R-:W-:Y:S01]  /*63a0*/  R2UR UR6, R66 ;  /* 0x00000000420672ca */ /* 0x000fe200000e0000 */
[----:B------:R-:W1:Y:S01]  /*63b0*/  LDCU.64 UR8, c[0x0][0x358] ;  /* 0x00006b00ff0877ac */ /* 0x000e620008000a00 */
[----:B------:R-:W-:Y:S02]  /*63c0*/  HFMA2 R53, -RZ, RZ, 0, 5.9604644775390625e-08 ;  /* 0x00000001ff357431 */ /* 0x000fe400000001ff */
[----:B------:R-:W-:Y:S01]  /*63d0*/  IMAD.MOV.U32 R0, RZ, RZ, 0x1 ;  /* 0x00000001ff007424 */ /* 0x000fe200078e00ff */
[----:B------:R-:W-:Y:S06]  /*63e0*/  UISETP.NE.AND.EX UP0, UPT, UR63, URZ, UPT, UP0 ;  /* 0x000000ff3f00728c */ /* 0x000fec000bf05300 */
[----:B------:R-:W-:Y:S05]  /*63f0*/  PLOP3.LUT P3, PT, PT, PT, UP0, 0x80, 0x8 ;  /* 0x000000000008781c */ /* 0x000fea0003f6f008 */
[----:B------:R-:W2:Y:S01]  /*6400*/  @UP0 LDCU.64 UR4, c[0x0][0x888] ;  /* 0x00011100ff0407ac */ /* 0x000ea20008000a00 */
[----:B------:R-:W-:Y:S07]  /*6410*/  @UP0 UIMAD UR6, UR60, UR6, URZ ;  /* 0x000000063c0602a4 */ /* 0x000fee000f8e02ff */
[----:B------:R-:W-:Y:S01]  /*6420*/  @!P3 PRMT R53, R0, 0x7610, R53 ;  /* 0x000076100035b816 */ /* 0x000fe20000000035 */
[----:B--2---:R-:W-:Y:S06]  /*6430*/  @UP0 UIMAD.WIDE UR4, UR6, 0x4, UR4 ;  /* 0x00000004060408a5 */ /* 0x004fec000f8e0204 */
[----:B-----5:R-:W-:Y:S02]  /*6440*/  IMAD.U32 R26, RZ, RZ, UR4 ;  /* 0x00000004ff1a7e24 */ /* 0x020fe4000f8e00ff */
[----:B------:R-:W-:Y:S03]  /*6450*/  IMAD.U32 R27, RZ, RZ, UR5 ;  /* 0x00000005ff1b7e24 */ /* 0x000fe6000f8e00ff */
[----:B------:R-:W2:Y:S02]  /*6460*/  @!UP0 LDCU UR4, c[0x0][0x880] ;  /* 0x00011000ff0487ac */ /* 0x000ea40008000800 */
[----:B-1----:R1:W5:Y:S02]  /*6470*/  @P3 LDG.E R26, desc[UR8][R26.64] ;  /* 0x000000081a1a3981 */ /* 0x002364000c1e1900 */
[----:B-12---:R-:W-:Y:S02]  /*6480*/  @!P3 MOV R26, UR4 ;  /* 0x00000004001abc02 */ /* 0x006fe40008000f00 */
.L_x_94:
[----:B------:R-:W-:Y:S05]  /*6490*/  @!P4 BRA `(.L_x_95) ;  /* 0x000000000024c947 */ /* 0x000fea0003800000 */
[----:B------:R-:W-:Y:S01]  /*64a0*/  ISETP.NE.U32.AND P3, PT, R48, RZ, PT ;  /* 0x000000ff3000720c */ /* 0x000fe20003f65070 */
[----:B------:R-:W1:Y:S03]  /*64b0*/  LDCU.64 UR4, c[0x0][0x358] ;  /* 0x00006b00ff0477ac */ /* 0x000e660008000a00 */
[----:B------:R-:W-:Y:S11]  /*64c0*/  ISETP.NE.AND.EX P3, PT, R49, RZ, PT, P3 ;  /* 0x000000ff3100720c */ /* 0x000ff60003f65330 */
[----:B------:R-:W-:Y:S02]  /*64d0*/  @!UPT UIADD3 URZ, UPT, UPT, URZ, URZ, URZ ;  /* 0x000000fffffff290 */ /* 0x000fe4000fffe0ff */
[----:B------:R-:W2:Y:S01]  /*64e0*/  @P3 LDC.64 R2, c[0x0][0x8a8] ;  /* 0x00022a00ff023b82 */ /* 0x000ea20000000a00 */
[----:B------:R-:W-:Y:S04]  /*64f0*/  @P3 IMAD R0, R50, UR60, RZ ;  /* 0x0000003c32003c24 */ /* 0x000fe8000f8e02ff */
[----:B--2---:R-:W-:Y:S05]  /*6500*/  @P3 IMAD.WIDE R2, R0, 0x4, R2 ;  /* 0x0000000400023825 */ /* 0x004fea00078e0202 */
[----:B-1---5:R1:W5:Y:S02]  /*6510*/  @P3 LDG.E R24, desc[UR4][R2.64] ;  /* 0x0000000402183981 */ /* 0x022364000c1e1900 */
[----:B-1----:R-:W2:Y:S02]  /*6520*/  @!P3 LDC R24, c[0x0][0x8a0] ;  /* 0x00022800ff18bb82 */ /* 0x002ea40000000800 */
.L_x_95:
[----:B-----5:R-:W-:Y:S01]  /*6530*/  FSETP.NEU.AND P3, PT, R26, RZ, PT ;  /* 0x000000ff1a00720b */ /* 0x020fe20003f6d000 */
[----:B------:R-:W-:Y:S01]  /*6540*/  IMAD.U32 R2, RZ, RZ, UR45 ;  /* 0x0000002dff027e24 */ /* 0x000fe2000f8e00ff */
[----:B------:R-:W-:Y:S01]  /*6550*/  SEL R5, RZ, 0xffffffff, P2 ;  /* 0xffffffffff057807 */ /* 0x000fe20001000000 */
[----:B------:R-:W-:Y:S01]  /*6560*/  ULOP3.LUT UR4, UR53, 0x1, URZ, 0x3c, !UPT ;  /* 0x0000000135047892 */ /* 0x000fe2000f8e3cff */
[----:B------:R-:W-:Y:S01]  /*6570*/  @P1 LOP3.LUT P2, RZ, R53, 0xff, RZ, 0xc0, !PT ;  /* 0x000000ff35ff1812 */ /* 0x000fe2000784c0ff */
[----:B------:R-:W-:Y:S01]  /*6580*/  BSSY B1, `(.L_x_96) ;  /* 0x000004b000017945 */ /* 0x000fe20003800000 */
[----:B------:R-:W-:Y:S01]  /*6590*/  @P1 SEL R0, RZ, 0xffffffff, P3 ;  /* 0xffffffffff001807 */ /* 0x000fe20001800000 */
[----:B------:R-:W-:Y:S01]  /*65a0*/  IMAD.MOV.U32 R76, RZ, RZ, 0x1 ;  /* 0x00000001ff4c7424 */ /* 0x000fe200078e00ff */
[----:B------:R-:W-:Y:S01]  /*65b0*/  LEA R2, R2, UR43, 0x3 ;  /* 0x0000002b02027c11 */ /* 0x000fe2000f8e18ff */
[----:B------:R-:W-:Y:S01]  /*65c0*/  IMAD.U32 R74, RZ, RZ, UR4 ;  /* 0x00000004ff4a7e24 */ /* 0x000fe2000f8e00ff */
[----:B------:R-:W-:Y:S01]  /*65d0*/  @P0 SEL R0, R5, R0, !P2 ;  /* 0x0000000005000207 */ /* 0x000fe20005000000 */
[----:B------:R-:W-:Y:S01]  /*65e0*/  IMAD.U32 R75, RZ, RZ, UR45 ;  /* 0x0000002dff4b7e24 */ /* 0x000fe2000f8e00ff */
[----:B------:R-:W-:Y:S02]  /*65f0*/  LEA R71, R22, UR43, 0x3 ;  /* 0x0000002b16477c11 */ /* 0x000fe4000f8e18ff */
[----:B------:R-:W-:Y:S02]  /*6600*/  CS2R R38, SRZ ;  /* 0x0000000000267805 */ /* 0x000fe4000001ff00 */
[----:B------:R-:W-:Y:S02]  /*6610*/  @P1 LOP3.LUT R0, R0, 0x1, RZ, 0xc0, !PT ;  /* 0x0000000100001812 */ /* 0x000fe400078ec0ff */
[----:B------:R-:W-:Y:S02]  /*6620*/  CS2R R36, SRZ ;  /* 0x0000000000247805 */ /* 0x000fe4000001ff00 */
[----:B------:R-:W-:Y:S02]  /*6630*/  SHF.L.U32 R3, R61, 0x1f, RZ ;  /* 0x0000001f3d037819 */ /* 0x000fe400000006ff */
[----:B------:R-:W-:Y:S02]  /*6640*/  CS2R R34, SRZ ;  /* 0x0000000000227805 */ /* 0x000fe4000001ff00 */
[----:B------:R-:W-:Y:S02]  /*6650*/  ISETP.NE.U32.OR P5, PT, R0, 0x1, !P1 ;  /* 0x000000010000780c */ /* 0x000fe40004fa5470 */
[----:B------:R-:W-:Y:S02]  /*6660*/  CS2R R32, SRZ ;  /* 0x0000000000207805 */ /* 0x000fe4000001ff00 */
[----:B------:R-:W-:Y:S02]  /*6670*/  PLOP3.LUT P2, PT, PT, PT, UP1, 0x80, 0x8 ;  /* 0x000000000008781c */ /* 0x000fe40003f4f018 */
[----:B------:R-:W-:Y:S02]  /*6680*/  CS2R R42, SRZ ;  /* 0x00000000002a7805 */ /* 0x000fe4000001ff00 */
[----:B------:R-:W-:Y:S02]  /*6690*/  LEA.HI R25, R22, R22, RZ, 0x1 ;  /* 0x0000001616197211 */ /* 0x000fe400078f08ff */
[----:B------:R-:W-:Y:S02]  /*66a0*/  CS2R R40, SRZ ;  /* 0x0000000000287805 */ /* 0x000fe4000001ff00 */
[----:B------:R-:W-:Y:S02]  /*66b0*/  LOP3.LUT P4, R58, R53, 0xff, RZ, 0xc0, !PT ;  /* 0x000000ff353a7812 */ /* 0x000fe4000788c0ff */
[----:B------:R-:W-:Y:S02]  /*66c0*/  CS2R R46, SRZ ;  /* 0x00000000002e7805 */ /* 0x000fe4000001ff00 */
[----:B------:R-:W-:Y:S02]  /*66d0*/  SEL R4, RZ, 0xffffffff, P3 ;  /* 0xffffffffff047807 */ /* 0x000fe40001800000 */
[----:B------:R-:W-:Y:S02]  /*66e0*/  CS2R R44, SRZ ;  /* 0x00000000002c7805 */ /* 0x000fe4000001ff00 */
[----:B------:R-:W-:Y:S02]  /*66f0*/  P2R R70, PR, RZ, 0x20 ;  /* 0x00000020ff467803 */ /* 0x000fe40000000000 */
[----:B------:R-:W-:Y:S02]  /*6700*/  @P5 SHF.L.U32 R0, R74, 0x1f, RZ ;  /* 0x0000001f4a005819 */ /* 0x000fe400000006ff */
[----:B------:R-:W-:Y:S02]  /*6710*/  @P2 SEL R4, R5, R4, !P4 ;  /* 0x0000000405042207 */ /* 0x000fe40006000000 */
[----:B------:R1:W3:Y:S02]  /*6720*/  @P5 SYNCS.PHASECHK.TRANS64.TRYWAIT P1, [R2+URZ+0x30], R0 ;  /* 0x00003000020055a7 */ /* 0x0002e400080211ff */
[----:B------:R-:W-:Y:S04]  /*6730*/  LOP3.LUT R4, R4, 0x1, RZ, 0xc0, !PT ;  /* 0x0000000104047812 */ /* 0x000fe800078ec0ff */
[----:B------:R-:W-:Y:S04]  /*6740*/  ISETP.NE.U32.AND P2, PT, R4, 0x1, PT ;  /* 0x000000010400780c */ /* 0x000fe80003f45070 */
[----:B------:R-:W-:Y:S01]  /*6750*/  P2R R77, PR, RZ, 0x4 ;  /* 0x00000004ff4d7803 */ /* 0x000fe20000000000 */
[----:B------:R4:W2:Y:S01]  /*6760*/  SYNCS.PHASECHK.TRANS64.TRYWAIT P0, [R71+URZ+0x90], R3 ;  /* 0x00009003470075a7 */ /* 0x0008a200080011ff */
[C---:B-1----:R-:W-:Y:S01]  /*6770*/  IMAD.SHL.U32 R0, R25.reuse, 0x20, RZ ;  /* 0x0000002019007824 */ /* 0x042fe200078e00ff */
[----:B------:R-:W-:Y:S04]  /*6780*/  LOP3.LUT R25, R25, 0xffe, RZ, 0xc0, !PT ;  /* 0x00000ffe19197812 */ /* 0x000fe800078ec0ff */
[----:B------:R-:W-:Y:S01]  /*6790*/  LOP3.LUT R0, R0, 0xffffffc0, RZ, 0xc0, !PT ;  /* 0xffffffc000007812 */ /* 0x000fe200078ec0ff */
[----:B------:R-:W-:Y:S04]  /*67a0*/  IMAD.IADD R25, R22, 0x1, -R25 ;  /* 0x0000000116197824 */ /* 0x000fe800078e0a19 */
[----:B------:R-:W-:Y:S04]  /*67b0*/  IMAD.IADD R0, R23, 0x1, R0 ;  /* 0x0000000117007824 */ /* 0x000fe800078e0200 */
[----:B------:R-:W-:Y:S01]  /*67c0*/  IMAD R25, R25, 0x100000, R0 ;  /* 0x0010000019197824 */ /* 0x000fe200078e0200 */
[----:B---3--:R-:W-:Y:S01]  /*67d0*/  @P5 SEL R76, RZ, 0x1, !P1 ;  /* 0x00000001ff4c5807 */ /* 0x008fe20004800000 */
[----:B----4-:R-:W-:Y:S06]  /*67e0*/  @!P5 BRA `(.L_x_97) ;  /* 0x000000000090d947 */ /* 0x010fec0003800000 */
[----:B------:R-:W-:Y:S01]  /*67f0*/  HFMA2 R43, -RZ, RZ, 0, 0 ;  /* 0x00000000ff2b7431 */ /* 0x000fe200000001ff */
[----:B------:R-:W-:Y:S01]  /*6800*/  ISETP.NE.AND P1, PT, R76, RZ, PT ;  /* 0x000000ff4c00720c */ /* 0x000fe20003f25270 */
[----:B------:R-:W-:Y:S01]  /*6810*/  IMAD.U32 R5, RZ, RZ, UR45 ;  /* 0x0000002dff057e24 */ /* 0x000fe2000f8e00ff */
[----:B------:R-:W-:Y:S11]  /*6820*/  BSSY B0, `(.L_x_98) ;  /* 0x0000005000007945 */ /* 0x000ff60003800000 */
[----:B------:R-:W-:Y:S05]  /*6830*/  @P1 BRA `(.L_x_99) ;  /* 0x00000000000c1947 */ /* 0x000fea0003800000 */
[----:B------:R-:W-:Y:S04]  /*6840*/  SHF.L.U32 R0, R74, 0x1f, RZ ;  /* 0x0000001f4a007819 */ /* 0x000fe800000006ff */
[----:B------:R-:W1:Y:S02]  /*6850*/  SYNCS.PHASECHK.TRANS64.TRYWAIT P1, [R2+URZ+0x30], R0 ;  /* 0x00003000020075a7 */ /* 0x000e6400080211ff */
[----:B-1----:R-:W-:Y:S05]  /*6860*/  @!P1 BRA `(.L_x_100) ;  /* 0x00000020003c9947 */ /* 0x002fea0003800000 */
.L_x_99:
[----:B------:R-:W-:Y:S05]  /*6870*/  BSYNC B0 ;  /* 0x0000000000007941 */ /* 0x000fea0003800000 */
.L_x_98:
[----:B------:R-:W-:Y:S01]  /*6880*/  ISETP.NE.AND P1, PT, R77, RZ, PT ;  /* 0x000000ff4d00720c */ /* 0x000fe20003f25270 */
[----:B------:R-:W-:Y:S01]  /*6890*/  IMAD.MOV.U32 R42, RZ, RZ, RZ ;  /* 0x000000ffff2a7224 */ /* 0x000fe200078e00ff */
[----:B------:R-:W-:Y:S02]  /*68a0*/  CS2R R40, SRZ ;  /* 0x0000000000287805 */ /* 0x000fe4000001ff00 */
[----:B------:R-:W-:Y:S02]  /*68b0*/  CS2R R46, SRZ ;  /* 0x00000000002e7805 */ /* 0x000fe4000001ff00 */
[----:B------:R-:W-:Y:S02]  /*68c0*/  CS2R R44, SRZ ;  /* 0x00000000002c7805 */ /* 0x000fe4000001ff00 */
[----:B------:R-:W-:Y:S02]  /*68d0*/  CS2R R34, SRZ ;  /* 0x0000000000227805 */ /* 0x000fe4000001ff00 */
[----:B------:R-:W-:Y:S02]  /*68e0*/  CS2R R32, SRZ ;  /* 0x0000000000207805 */ /* 0x000fe4000001ff00 */
[----:B------:R-:W-:Y:S02]  /*68f0*/  CS2R R38, SRZ ;  /* 0x0000000000267805 */ /* 0x000fe4000001ff00 */
[----:B------:R-:W-:Y:S01]  /*6900*/  CS2R R36, SRZ ;  /* 0x0000000000247805 */ /* 0x000fe2000001ff00 */
[----:B------:R-:W-:Y:S01]  /*6910*/  @P1 IMAD R5, R5, 0x800, R52 ;  /* 0x0000080005051824 */ /* 0x000fe200078e0234 */
[----:B------:R-:W-:Y:S05]  /*6920*/  @P1 WARPSYNC.ALL ;  /* 0x0000000000001948 */ /* 0x000fea0003800000 */
[----:B------:R-:W-:Y:S01]  /*6930*/  @P1 LEA R5, R5, UR43, 0x2 ;  /* 0x0000002b05051c11 */ /* 0x000fe2000f8e10ff */
[----:B------:R-:W-:Y:S04]  /*6940*/  UIADD3 UR4, UPT, UPT, UR45, 0x1, URZ ;  /* 0x000000012d047890 */ /* 0x000fe8000fffe0ff */
[----:B------:R3:W4:Y:S01]  /*6950*/  @P1 LDSM.16.M88.4 R44, [R5+0x400] ;  /* 0x00040000052c183b */ /* 0x0007220000000200 */
[----:B------:R-:W-:Y:S01]  /*6960*/  @P1 VIADD R4, R5, 0x400 ;  /* 0x0000040005041836 */ /* 0x000fe20000000000 */
[----:B------:R-:W-:Y:S01]  /*6970*/  UISETP.NE.AND UP0, UPT, UR4, 0x3, UPT ;  /* 0x000000030400788c */ /* 0x000fe2000bf05270 */
[C-C-:B-1----:R-:W-:Y:S02]  /*6980*/  @P1 IMAD R2, R63.reuse, 0x4, R5.reuse ;  /* 0x000000043f021824 */ /* 0x142fe400078e0205 */
[C---:B------:R-:W-:Y:S01]  /*6990*/  @P1 IMAD R4, R62.reuse, 0x4, R4 ;  /* 0x000000043e041824 */ /* 0x040fe200078e0204 */
[----:B------:R-:W-:Y:S01]  /*69a0*/  USEL UR5, URZ, 0x1, UP0 ;  /* 0x00000001ff057887 */ /* 0x000fe20008000000 */
[----:B------:R-:W-:Y:S01]  /*69b0*/  @P1 IMAD R0, R62, 0x4, R5 ;  /* 0x000000043e001824 */ /* 0x000fe200078e0205 */
[----:B------:R3:W1:Y:S01]  /*69c0*/  @P1 LDSM.16.M88.4 R40, [R2+0x400] ;  /* 0x000400000228183b */ /* 0x0006620000000200 */
[----:B------:R-:W-:Y:S01]  /*69d0*/  @P1 IMAD R4, R63, 0x4, R4 ;  /* 0x000000043f041824 */ /* 0x000fe200078e0204 */
[----:B------:R-:W-:Y:S02]  /*69e0*/  USEL UR4, UR4, URZ, UP0 ;  /* 0x000000ff04047287 */ /* 0x000fe40008000000 */
[----:B------:R3:W1:Y:S01]  /*69f0*/  @P1 LDSM.16.M88.4 R32, [R0+0x400] ;  /* 0x000400000020183b */ /* 0x0006620000000200 */
[----:B------:R-:W-:Y:S03]  /*6a00*/  LOP3.LUT R74, R74, UR5, RZ, 0x3c, !PT ;  /* 0x000000054a4a7c12 */ /* 0x000fe6000f8e3cff */
[----:B------:R3:W1:Y:S01]  /*6a10*/  @P1 LDSM.16.M88.4 R36, [R4] ;  /* 0x000000000424183b */ /* 0x0006620000000200 */
[----:B------:R-:W-:Y:S03]  /*6a20*/  IMAD.U32 R75, RZ, RZ, UR4 ;  /* 0x00000004ff4b7e24 */ /* 0x000fe6000f8e00ff */
.L_x_97:
[----:B------:R-:W-:Y:S05]  /*6a30*/  BSYNC B1 ;  /* 0x0000000000017941 */ /* 0x000fea0003800000 */
.L_x_96:
[----:B---3--:R-:W-:Y:S04]  /*6a40*/  SHF.R.U32.HI R0, RZ, 0x15, R25 ;  /* 0x00000015ff007819 */ /* 0x008fe80000011619 */
[----:B------:R-:W-:Y:S01]  /*6a50*/  LOP3.LUT P1, RZ, R0, 0x3, R54, 0x48, !PT ;  /* 0x0000000300ff7812 */ /* 0x000fe20007824836 */
[----:B------:R-:W-:Y:S01]  /*6a60*/  @!UPT UIADD3 URZ, UPT, UPT, URZ, URZ, URZ ;  /* 0x000000fffffff290 */ /* 0x000fe2000fffe0ff */
[----:B--2---:R-:W-:Y:S11]  /*6a70*/  @P0 BRA `(.L_x_101) ;  /* 0x0000000000080947 */ /* 0x004ff60003800000 */
[----:B------:R-:W2:Y:S02]  /*6a80*/  SYNCS.PHASECHK.TRANS64.TRYWAIT P0, [R71+URZ+0x90], R3 ;  /* 0x00009003470075a7 */ /* 0x000ea400080011ff */
[----:B--2---:R-:W-:Y:S05]  /*6a90*/  @!P0 BRA `(.L_x_102) ;  /* 0x0000001c00c48947 */ /* 0x004fea0003800000 */
.L_x_101:
[----:B------:R-:W-:Y:S05]  /*6aa0*/  @!P1 BRA `(.L_x_103) ;  /* 0x0000000000409947 */ /* 0x000fea0003800000 */
[----:B------:R-:W3:Y:S01]  /*6ab0*/  LDCU.64 UR8, c[0x4][0x70] ;  /* 0x01000e00ff0877ac */ /* 0x000ee20008000a00 */
[----:B--2---:R-:W-:Y:S01]  /*6ac0*/  MOV R3, 0x0 ;  /* 0x0000000000037802 */ /* 0x004fe20000000f00 */
[----:B------:R-:W-:Y:S02]  /*6ad0*/  HFMA2 R12, -RZ, RZ, 0, 5.9604644775390625e-08 ;  /* 0x00000001ff0c7431 */ /* 0x000fe400000001ff */
[----:B------:R-:W-:Y:S02]  /*6ae0*/  IMAD.MOV.U32 R8, RZ, RZ, 0x192 ;  /* 0x00000192ff087424 */ /* 0x000fe400078e00ff */
[----:B------:R-:W-:Y:S01]  /*6af0*/  IMAD.MOV.U32 R13, RZ, RZ, RZ ;  /* 0x000000ffff0d7224 */ /* 0x000fe200078e00ff */
[----:B------:R-:W2:Y:S01]  /*6b00*/  LDCU.64 UR6, c[0x4][0x78] ;  /* 0x01000f00ff0677ac */ /* 0x000ea20008000a00 */
[----:B------:R-:W1:Y:S01]  /*6b10*/  LDC.64 R2, c[0x4][R3] ;  /* 0x0100000003027b82 */ /* 0x000e620000000a00 */
[----:B------:R-:W5:Y:S01]  /*6b20*/  LDCU.64 UR4, c[0x4][0x10] ;  /* 0x01000200ff0477ac */ /* 0x000f620008000a00 */
[----:B---3--:R-:W-:Y:S01]  /*6b30*/  MOV R5, UR9 ;  /* 0x0000000900057c02 */ /* 0x008fe20008000f00 */
[----:B------:R-:W-:Y:S01]  /*6b40*/  IMAD.U32 R4, RZ, RZ, UR8 ;  /* 0x00000008ff047e24 */ /* 0x000fe2000f8e00ff */
[----:B--2---:R-:W-:Y:S01]  /*6b50*/  MOV R7, UR7 ;  /* 0x0000000700077c02 */ /* 0x004fe20008000f00 */
[----:B------:R-:W-:Y:S01]  /*6b60*/  IMAD.U32 R6, RZ, RZ, UR6 ;  /* 0x00000006ff067e24 */ /* 0x000fe2000f8e00ff */
[----:B-----5:R-:W-:Y:S01]  /*6b70*/  MOV R11, UR5 ;  /* 0x00000005000b7c02 */ /* 0x020fe20008000f00 */
[----:B------:R-:W-:Y:S02]  /*6b80*/  IMAD.U32 R10, RZ, RZ, UR4 ;  /* 0x00000004ff0a7e24 */ /* 0x000fe4000f8e00ff */
[----:B------:R-:W-:Y:S07]  /*6b90*/  LEPC R20, `(.L_x_103) ;  /* 0x000000001014794e */ /* 0x000fee0000000000 */
[----:B-1--4-:R-:W-:Y:S05]  /*6ba0*/  CALL.ABS.NOINC R2 ;  /* 0x0000000002007343 */ /* 0x012fea0003c00000 */
.L_x_103:
[----:B----4-:R-:W-:Y:S01]  /*6bb0*/  LOP3.LUT R20, R44, 0xffffe000, RZ, 0xc0, !PT ;  /* 0xffffe0002c147812 */ /* 0x010fe200078ec0ff */
[----:B------:R-:W-:Y:S05]  /*6bc0*/  WARPSYNC.ALL ;  /* 0x0000000000007948 */ /* 0x000fea0003800000 */
[----:B------:R-:W-:Y:S01]  /*6bd0*/  R2UR UR4, R25 ;  /* 0x00000000190472ca */ /* 0x000fe200000e0000 */
[----:B------:R-:W-:Y:S01]  /*6be0*/  IMAD.SHL.U32 R73, R63, 0x4, RZ ;  /* 0x000000043f497824 */ /* 0x000fe200078e00ff */
[----:B------:R-:W-:Y:S01]  /*6bf0*/  LOP3.LUT R21, R45, 0xffffe000, RZ, 0xc0, !PT ;  /* 0xffffe0002d157812 */ /* 0x000fe200078ec0ff */
[----:B------:R-:W-:Y:S01]  /*6c00*/  IMAD.SHL.U32 R72, R62, 0x4, RZ ;  /* 0x000000043e487824 */ /* 0x000fe200078e00ff */
[----:B------:R-:W-:Y:S01]  /*6c10*/  LOP3.LUT R27, R46, 0xffffe000, RZ, 0xc0, !PT ;  /* 0xffffe0002e1b7812 */ /* 0x000fe200078ec0ff */
[----:B------:R-:W-:Y:S01]  /*6c20*/  BSSY.RECONVERGENT B0, `(.L_x_104) ;  /* 0x000005a000007945 */ /* 0x000fe20003800200 */
[----:B------:R-:W-:Y:S07]  /*6c30*/  ISETP.NE.AND P0, PT, R64, RZ, PT ;  /* 0x000000ff4000720c */ /* 0x000fee0003f05270 */
[----:B------:R-:W3:Y:S02]  /*6c40*/  LDTM.16dp128bit.x8 R4, tmem[UR4] ;  /* 0x00000004000479ee */ /* 0x000ee40008180000 */
[C---:B---3--:R-:W-:Y:S01]  /*6c50*/  FMUL R0, R24.reuse, R4 ;  /* 0x0000000418007220 */ /* 0x048fe20000400000 */
[C---:B------:R-:W-:Y:S01]  /*6c60*/  FMUL R2, R24.reuse, R5 ;  /* 0x0000000518027220 */ /* 0x040fe20000400000 */
[C---:B--2---:R-:W-:Y:S01]  /*6c70*/  FMUL R3, R24.reuse, R6 ;  /* 0x0000000618037220 */ /* 0x044fe20000400000 */
[----:B------:R-:W-:Y:S01]  /*6c80*/  FMUL R7, R24, R7 ;  /* 0x0000000718077220 */ /* 0x000fe20000400000 */
[C---:B------:R-:W-:Y:S01]  /*6c90*/  FFMA R28, R26.reuse, R20, R0 ;  /* 0x000000141a1c7223 */ /* 0x040fe20000000000 */
[----:B------:R-:W-:Y:S01]  /*6ca0*/  LOP3.LUT R0, R47, 0xffffe000, RZ, 0xc0, !PT ;  /* 0xffffe0002f007812 */ /* 0x000fe200078ec0ff */
[----:B------:R-:W-:Y:S01]  /*6cb0*/  FFMA R29, R26, R21, R2 ;  /* 0x000000151a1d7223 */ /* 0x000fe20000000002 */
[----:B-1----:R-:W-:Y:S01]  /*6cc0*/  LOP3.LUT R2, R40, 0xffffe000, RZ, 0xc0, !PT ;  /* 0xffffe00028027812 */ /* 0x002fe200078ec0ff */
[C---:B------:R-:W-:Y:S01]  /*6cd0*/  FFMA R30, R26.reuse, R27, R3 ;  /* 0x0000001b1a1e7223 */ /* 0x040fe20000000003 */
[----:B------:R-:W-:Y:S01]  /*6ce0*/  LOP3.LUT R3, R41, 0xffffe000, RZ, 0xc0, !PT ;  /* 0xffffe00029037812 */ /* 0x000fe200078ec0ff */
[----:B------:R-:W-:Y:S01]  /*6cf0*/  FFMA R31, R26, R0, R7 ;  /* 0x000000001a1f7223 */ /* 0x000fe20000000007 */
[----:B------:R-:W-:Y:S01]  /*6d00*/  LOP3.LUT R0, R42, 0xffffe000, RZ, 0xc0, !PT ;  /* 0xffffe0002a007812 */ /* 0x000fe200078ec0ff */
[C---:B------:R-:W-:Y:S01]  /*6d10*/  FMUL R4, R24.reuse, R8 ;  /* 0x0000000818047220 */ /* 0x040fe20000400000 */
[----:B------:R-:W-:Y:S01]  /*6d20*/  LOP3.LUT R7, R43, 0xffffe000, RZ, 0xc0, !PT ;  /* 0xffffe0002b077812 */ /* 0x000fe200078ec0ff */
[C---:B------:R-:W-:Y:S01]  /*6d30*/  FMUL R5, R24.reuse, R9 ;  /* 0x0000000918057220 */ /* 0x040fe20000400000 */
[----:B------:R-:W-:Y:S01]  /*6d40*/  F2FP.TF32.F32.PACK_B R28, R28 ;  /* 0x0000001cff1c723e */ /* 0x000fe200024050ff */
[----:B------:R-:W-:Y:S01]  /*6d50*/  FMUL R6, R24, R10 ;  /* 0x0000000a18067220 */ /* 0x000fe20000400000 */
[----:B------:R-:W-:Y:S01]  /*6d60*/  F2FP.TF32.F32.PACK_B R29, R29 ;  /* 0x0000001dff1d723e */ /* 0x000fe200024050ff */
[----:B------:R-:W-:Y:S01]  /*6d70*/  FFMA R4, R26, R2, R4 ;  /* 0x000000021a047223 */ /* 0x000fe20000000004 */
[----:B------:R-:W-:Y:S01]  /*6d80*/  LOP3.LUT R2, R32, 0xffffe000, RZ, 0xc0, !PT ;  /* 0xffffe00020027812 */ /* 0x000fe200078ec0ff */
[----:B------:R-:W-:Y:S01]  /*6d90*/  FFMA R5, R26, R3, R5 ;  /* 0x000000031a057223 */ /* 0x000fe20000000005 */
[----:B------:R-:W-:Y:S01]  /*6da0*/  LOP3.LUT R3, R34, 0xffffe000, RZ, 0xc0, !PT ;  /* 0xffffe00022037812 */ /* 0x000fe200078ec0ff */
[----:B------:R-:W-:Y:S01]  /*6db0*/  FMUL R11, R24, R11 ;  /* 0x0000000b180b7220 */ /* 0x000fe20000400000 */
[----:B------:R-:W-:Y:S01]  /*6dc0*/  F2FP.TF32.F32.PACK_B R30, R30 ;  /* 0x0000001eff1e723e */ /* 0x000fe200024050ff */
[----:B------:R-:W-:Y:S01]  /*6dd0*/  FFMA R6, R26, R0, R6 ;  /* 0x000000001a067223 */ /* 0x000fe20000000006 */
[----:B------:R-:W-:Y:S01]  /*6de0*/  LOP3.LUT R0, R33, 0xffffe000, RZ, 0xc0, !PT ;  /* 0xffffe00021007812 */ /* 0x000fe200078ec0ff */
[C---:B------:R-:W-:Y:S01]  /*6df0*/  FMUL R8, R24.reuse, R12 ;  /* 0x0000000c18087220 */ /* 0x040fe20000400000 */
[----:B------:R-:W-:Y:S01]  /*6e00*/  F2FP.TF32.F32.PACK_B R31, R31 ;  /* 0x0000001fff1f723e */ /* 0x000fe200024050ff */
[----:B------:R-:W-:Y:S01]  /*6e10*/  FMUL R9, R24, R13 ;  /* 0x0000000d18097220 */ /* 0x000fe20000400000 */
[----:B------:R-:W-:Y:S01]  /*6e20*/  F2FP.TF32.F32.PACK_B R4, R4 ;  /* 0x00000004ff04723e */ /* 0x000fe200024050ff */
[----:B------:R-:W-:Y:S01]  /*6e30*/  FFMA R7, R26, R7, R11 ;  /* 0x000000071a077223 */ /* 0x000fe2000000000b */
[----:B------:R-:W-:Y:S01]  /*6e40*/  F2FP.TF32.F32.PACK_B R5, R5 ;  /* 0x00000005ff05723e */ /* 0x000fe200024050ff */
[----:B------:R-:W-:Y:S01]  /*6e50*/  FMUL R10, R24, R14 ;  /* 0x0000000e180a7220 */ /* 0x000fe20000400000 */
[----:B------:R-:W-:Y:S01]  /*6e60*/  F2FP.TF32.F32.PACK_B R6, R6 ;  /* 0x00000006ff06723e */ /* 0x000fe200024050ff */
[----:B------:R-:W-:Y:S01]  /*6e70*/  FFMA R8, R26, R2, R8 ;  /* 0x000000021a087223 */ /* 0x000fe20000000008 */
[----:B------:R-:W-:Y:S01]  /*6e80*/  LOP3.LUT R2, R35, 0xffffe000, RZ, 0xc0, !PT ;  /* 0xffffe00023027812 */ /* 0x000fe200078ec0ff */
[----:B------:R-:W-:Y:S01]  /*6e90*/  FMUL R12, R24, R16 ;  /* 0x00000010180c7220 */ /* 0x000fe20000400000 */
[----:B------:R-:W-:Y:S01]  /*6ea0*/  LOP3.LUT R16, R36, 0xffffe000, RZ, 0xc0, !PT ;  /* 0xffffe00024107812 */ /* 0x000fe200078ec0ff */
[----:B------:R-:W-:Y:S01]  /*6eb0*/  FFMA R9, R26, R0, R9 ;  /* 0x000000001a097223 */ /* 0x000fe20000000009 */
[----:B------:R-:W-:Y:S01]  /*6ec0*/  LOP3.LUT R0, R37, 0xffffe000, RZ, 0xc0, !PT ;  /* 0xffffe00025007812 */ /* 0x000fe200078ec0ff */
[----:B------:R-:W-:Y:S01]  /*6ed0*/  FMUL R15, R24, R15 ;  /* 0x0000000f180f7220 */ /* 0x000fe20000400000 */
[----:B------:R-:W-:Y:S01]  /*6ee0*/  FFMA R10, R26, R3, R10 ;  /* 0x000000031a0a7223 */ /* 0x000fe2000000000a */
[----:B------:R-:W-:Y:S02]  /*6ef0*/  IMAD.U32 R3, RZ, RZ, UR45 ;  /* 0x0000002dff037e24 */ /* 0x000fe4000f8e00ff */
[----:B------:R-:W-:Y:S01]  /*6f00*/  FMUL R13, R24, R17 ;  /* 0x00000011180d7220 */ /* 0x000fe20000400000 */
[C---:B------:R-:W-:Y:S01]  /*6f10*/  FFMA R11, R26.reuse, R2, R15 ;  /* 0x000000021a0b7223 */ /* 0x040fe2000000000f */
[----:B------:R-:W-:Y:S01]  /*6f20*/  FFMA R12, R26, R16, R12 ;  /* 0x000000101a0c7223 */ /* 0x000fe2000000000c */
[----:B------:R-:W-:Y:S01]  /*6f30*/  IMAD R16, R3, 0x800, R52 ;  /* 0x0000080003107824 */ /* 0x000fe200078e0234 */
[----:B------:R-:W-:Y:S01]  /*6f40*/  LOP3.LUT R2, R38, 0xffffe000, RZ, 0xc0, !PT ;  /* 0xffffe00026027812 */ /* 0x000fe200078ec0ff */
[C---:B------:R-:W-:Y:S01]  /*6f50*/  FMUL R14, R24.reuse, R18 ;  /* 0x00000012180e7220 */ /* 0x040fe20000400000 */
[----:B------:R-:W-:Y:S01]  /*6f60*/  LOP3.LUT R3, R39, 0xffffe000, RZ, 0xc0, !PT ;  /* 0xffffe00027037812 */ /* 0x000fe200078ec0ff */
[----:B------:R-:W-:Y:S01]  /*6f70*/  FMUL R19, R24, R19 ;  /* 0x0000001318137220 */ /* 0x000fe20000400000 */
[----:B------:R-:W-:Y:S01]  /*6f80*/  LEA R16, R16, UR43, 0x2 ;  /* 0x0000002b10107c11 */ /* 0x000fe2000f8e10ff */
[C---:B------:R-:W-:Y:S01]  /*6f90*/  FFMA R13, R26.reuse, R0, R13 ;  /* 0x000000001a0d7223 */ /* 0x040fe2000000000d */
[C---:B------:R-:W-:Y:S01]  /*6fa0*/  FFMA R14, R26.reuse, R2, R14 ;  /* 0x000000021a0e7223 */ /* 0x040fe2000000000e */
[----:B------:R-:W-:Y:S01]  /*6fb0*/  FFMA R15, R26, R3, R19 ;  /* 0x000000031a0f7223 */ /* 0x000fe20000000013 */
[C-C-:B------:R-:W-:Y:S01]  /*6fc0*/  IADD3 R3, PT, PT, R73.reuse, 0x400, R16.reuse ;  /* 0x0000040049037810 */ /* 0x140fe20007ffe010 */
[----:B------:R1:W-:Y:S01]  /*6fd0*/  STSM.16.M88.4 [R16+0x400], R28 ;  /* 0x0004001c10007844 */ /* 0x0003e20000000200 */
[----:B------:R-:W-:Y:S02]  /*6fe0*/  F2FP.TF32.F32.PACK_B R7, R7 ;  /* 0x00000007ff07723e */ /* 0x000fe400024050ff */
[----:B------:R-:W-:Y:S02]  /*6ff0*/  IADD3 R0, PT, PT, R72, 0x400, R16 ;  /* 0x0000040048007810 */ /* 0x000fe40007ffe010 */
[----:B------:R-:W-:Y:S03]  /*7000*/  F2FP.TF32.F32.PACK_B R8, R8 ;  /* 0x00000008ff08723e */ /* 0x000fe600024050ff */
[----:B------:R1:W-:Y:S01]  /*7010*/  STSM.16.M88.4 [R3], R4 ;  /* 0x0000000403007844 */ /* 0x0003e20000000200 */
[----:B------:R-:W-:Y:S01]  /*7020*/  F2FP.TF32.F32.PACK_B R9, R9 ;  /* 0x00000009ff09723e */ /* 0x000fe200024050ff */
[----:B------:R-:W-:Y:S01]  /*7030*/  IMAD.IADD R2, R73, 0x1, R0 ;  /* 0x0000000149027824 */ /* 0x000fe200078e0200 */
[----:B------:R-:W-:Y:S02]  /*7040*/  F2FP.TF32.F32.PACK_B R10, R10 ;  /* 0x0000000aff0a723e */ /* 0x000fe400024050ff */
[----:B------:R-:W-:Y:S02]  /*7050*/  F2FP.TF32.F32.PACK_B R11, R11 ;  /* 0x0000000bff0b723e */ /* 0x000fe400024050ff */
[----:B------:R-:W-:Y:S02]  /*7060*/  F2FP.TF32.F32.PACK_B R12, R12 ;  /* 0x0000000cff0c723e */ /* 0x000fe400024050ff */
[----:B------:R-:W-:Y:S01]  /*7070*/  F2FP.TF32.F32.PACK_B R13, R13 ;  /* 0x0000000dff0d723e */ /* 0x000fe200024050ff */
[----:B------:R1:W-:Y:S01]  /*7080*/  STSM.16.M88.4 [R0], R8 ;  /* 0x0000000800007844 */ /* 0x0003e20000000200 */
[----:B------:R-:W-:Y:S02]  /*7090*/  F2FP.TF32.F32.PACK_B R14, R14 ;  /* 0x0000000eff0e723e */ /* 0x000fe400024050ff */
[----:B------:R-:W-:Y:S05]  /*70a0*/  F2FP.TF32.F32.PACK_B R15, R15 ;  /* 0x0000000fff0f723e */ /* 0x000fea00024050ff */
[----:B------:R1:W-:Y:S01]  /*70b0*/  STSM.16.M88.4 [R2], R12 ;  /* 0x0000000c02007844 */ /* 0x0003e20000000200 */
[----:B------:R-:W-:Y:S01]  /*70c0*/  @!PT LDS RZ, [RZ] ;  /* 0x00000000fffff984 */ /* 0x000fe20000000800 */
[----:B------:R-:W-:Y:S01]  /*70d0*/  @!PT LDS RZ, [RZ] ;  /* 0x00000000fffff984 */ /* 0x000fe20000000800 */
[----:B------:R-:W-:Y:S01]  /*70e0*/  @!PT LDS RZ, [RZ] ;  /* 0x00000000fffff984 */ /* 0x000fe20000000800 */
[----:B------:R-:W-:Y:S01]  /*70f0*/  @!PT LDS RZ, [RZ] ;  /* 0x00000000fffff984 */ /* 0x000fe20000000800 */
[----:B------:R2:W-:Y:S07]  /*7100*/  MEMBAR.ALL.CTA ;  /* 0x0000000000007992 */ /* 0x0005ee0000008000 */
[----:B--2---:R-:W2:Y:S02]  /*7110*/  FENCE.VIEW.ASYNC.S ;  /* 0x00000000000073c6 */ /* 0x004ea40000000000 */
[----:B--2---:R-:W-:Y:S06]  /*7120*/  BAR.SYNC.DEFER_BLOCKING 0x1, 0x80 ;  /* 0x0042000000007b1d */ /* 0x004fec0000010000 */
[----:B------:R-:W-:Y:S05]  /*7130*/  @P0 BRA `(.L_x_105) ;  /* 0x0000000000200947 */ /* 0x000fea0003800000 */
[----:B------:R-:W2:Y:S01]  /*7140*/  LDCU.64 UR6, c[0x0][0x348] ;  /* 0x00006900ff0677ac */ /* 0x000ea20008000a00 */
[----:B------:R-:W-:Y:S01]  /*7150*/  ULEA UR5, UR45, UR43, 0xd ;  /* 0x0000002b2d057291 */ /* 0x000fe2000f8e68ff */
[----:B------:R-:W-:Y:S03]  /*7160*/  UMOV UR51, UR60 ;  /* 0x0000003c00337c82 */ /* 0x000fe60008000000 */
[----:B------:R-:W-:Y:S02]  /*7170*/  UIADD3 UR48, UPT, UPT, UR5, 0x400, URZ ;  /* 0x0000040005307890 */ /* 0x000fe4000fffe0ff */
[----:B--2---:R-:W-:Y:S04]  /*7180*/  UIADD3 UR4, UP0, UPT, UR6, 0x680, URZ ;  /* 0x0000068006047890 */ /* 0x004fe8000ff1e0ff */
[----:B------:R-:W-:Y:S09]  /*7190*/  UIADD3.X UR5, UPT, UPT, URZ, UR7, URZ, UP0, !UPT ;  /* 0x00000007ff057290 */ /* 0x000ff200087fe4ff */
[----:B------:R2:W-:Y:S02]  /*71a0*/  UTMASTG.3D [UR48], [UR4] ;  /* 0x00000030040073b5 */ /* 0x0005e40008010000 */
[----:B--2---:R0:W-:Y:S02]  /*71b0*/  UTMACMDFLUSH ;  /* 0x00000000000079b7 */ /* 0x0041e40000000000 */
.L_x_105:
[----:B------:R-:W-:Y:S05]  /*71c0*/  BSYNC.RECONVERGENT B0 ;  /* 0x0000000000007941 */ /* 0x000fea0003800200 */
.L_x_104:
[----:B------:R-:W-:Y:S01]  /*71d0*/  UIADD3 UR46, UPT, UPT, UR45, 0x1, URZ ;  /* 0x000000012d2e7890 */ /* 0x000fe2000fffe0ff */
[----:B------:R-:W-:Y:S03]  /*71e0*/  BSSY.RECONVERGENT B0, `(.L_x_106) ;  /* 0x0000005000007945 */ /* 0x000fe60003800200 */
[----:B------:R-:W-:Y:S04]  /*71f0*/  UISETP.NE.AND UP0, UPT, UR46, 0x3, UPT ;  /* 0x000000032e00788c */ /* 0x000fe8000bf05270 */
[----:B------:R-:W-:Y:S01]  /*7200*/  USEL UR44, UR46, URZ, UP0 ;  /* 0x000000ff2e2c7287 */ /* 0x000fe20008000000 */
[----:B------:R-:W-:Y:S11]  /*7210*/  @P0 BRA `(.L_x_107) ;  /* 0x0000000000040947 */ /* 0x000ff60003800000 */
[----:B------:R-:W-:Y:S04]  /*7220*/  DEPBAR.LE SB0, 0x1 ;  /* 0x000080400000791a */ /* 0x000fe80000000000 */
.L_x_107:
[----:B------:R-:W-:Y:S05]  /*7230*/  BSYNC.RECONVERGENT B0 ;  /* 0x0000000000007941 */ /* 0x000fea0003800200 */
.L_x_106:
[----:B------:R-:W-:Y:S01]  /*7240*/  BAR.SYNC.DEFER_BLOCKING 0x1, 0x80 ;  /* 0x0042000000007b1d */ /* 0x000fe20000010000 */
[----:B------:R-:W-:Y:S01]  /*7250*/  ISETP.NE.AND P1, PT, R70, RZ, PT ;  /* 0x000000ff4600720c */ /* 0x000fe20003f25270 */
[----:B------:R-:W-:Y:S01]  /*7260*/  UISETP.NE.AND UP0, UPT, UR52, URZ, UPT ;  /* 0x000000ff3400728c */ /* 0x000fe2000bf05270 */
[----:B-1----:R-:W-:Y:S11]  /*7270*/  LEA R2, R75, UR43, 0x3 ;  /* 0x0000002b4b027c11 */ /* 0x002ff6000f8e18ff */
[----:B------:R-:W-:Y:S01]  /*7280*/  @P1 SHF.L.U32 R3, R74, 0x1f, RZ ;  /* 0x0000001f4a031819 */ /* 0x000fe200000006ff */
[----:B------:R-:W-:Y:S06]  /*7290*/  BRA.U !UP0, `(.L_x_108) ;  /* 0x0000000108247547 */ /* 0x000fec000b800000 */
[----:B------:R-:W-:Y:S01]  /*72a0*/  IMAD.U32 R4, RZ, RZ, UR47 ;  /* 0x0000002fff047e24 */ /* 0x000fe2000f8e00ff */
[----:B------:R-:W-:Y:S01]  /*72b0*/  MOV R0, UR54 ;  /* 0x0000003600007c02 */ /* 0x000fe20008000f00 */
[----:B------:R-:W-:Y:S03]  /*72c0*/  UIADD3 UR4, UPT, UPT, UR47, 0x1, URZ ;  /* 0x000000012f047890 */ /* 0x000fe6000fffe0ff */
[----:B------:R-:W-:Y:S01]  /*72d0*/  @P1 LEA R4, R4, UR43, 0x3 ;  /* 0x0000002b04041c11 */ /* 0x000fe2000f8e18ff */
[----:B------:R-:W-:Y:S04]  /*72e0*/  UISETP.NE.AND UP0, UPT, UR4, 0x3, UPT ;  /* 0x000000030400788c */ /* 0x000fe8000bf05270 */
[----:B------:R-:W-:Y:S01]  /*72f0*/  @P1 VIADD R4, R4, 0x48 ;  /* 0x0000004804041836 */ /* 0x000fe20000000000 */
[----:B------:R-:W-:Y:S04]  /*7300*/  USEL UR47, UR4, URZ, UP0 ;  /* 0x000000ff042f7287 */ /* 0x000fe80008000000 */
[----:B------:R-:W-:Y:S04]  /*7310*/  @P1 PRMT R0, R0, 0x654, R4 ;  /* 0x0000065400001816 */ /* 0x000fe80000000004 */
[----:B------:R1:W-:Y:S04]  /*7320*/  @P1 SYNCS.ARRIVE.TRANS64.RED.A1T0 RZ, [R0+URZ], RZ ;  /* 0x000000ff00ff19a7 */ /* 0x0003e800081004ff */
.L_x_108:
[----:B------:R-:W2:Y:S01]  /*7330*/  @P1 SYNCS.PHASECHK.TRANS64.TRYWAIT P0, [R2+URZ+0x30], R3 ;  /* 0x00003003020015a7 */ /* 0x000ea200080011ff */
[----:B------:R-:W-:Y:S01]  /*7340*/  BSSY B1, `(.L_x_109) ;  /* 0x0000017000017945 */ /* 0x000fe20003800000 */
[----:B--2---:R-:W-:Y:S03]  /*7350*/  @P1 SEL R76, RZ, 0x1, !P0 ;  /* 0x00000001ff4c1807 */ /* 0x004fe60004000000 */
[----:B------:R-:W-:Y:S05]  /*7360*/  @!P1 BRA `(.L_x_110) ;  /* 0x0000000000509947 */ /* 0x000fea0003800000 */
[----:B------:R-:W-:Y:S01]  /*7370*/  ISETP.NE.AND P1, PT, R77, RZ, PT ;  /* 0x000000ff4d00720c */ /* 0x000fe20003f25270 */
[----:B------:R-:W-:Y:S01]  /*7380*/  BSSY B0, `(.L_x_111) ;  /* 0x000000a000007945 */ /* 0x000fe20003800000 */
[----:B------:R-:W-:Y:S11]  /*7390*/  ISETP.NE.AND P0, PT, R76, RZ, PT ;  /* 0x000000ff4c00720c */ /* 0x000ff60003f05270 */
[----:B------:R-:W-:Y:S05]  /*73a0*/  @P1 IMAD R4, R75, 0x800, R52 ;  /* 0x000008004b041824 */ /* 0x000fea00078e0234 */
[----:B------:R-:W-:Y:S05]  /*73b0*/  @P1 LEA R4, R4, UR43, 0x2 ;  /* 0x0000002b04041c11 */ /* 0x000fea000f8e10ff */
[--C-:B-1----:R-:W-:Y:S02]  /*73c0*/  @P1 IMAD.IADD R0, R72, 0x1, R4.reuse ;  /* 0x0000000148001824 */ /* 0x102fe400078e0204 */
[----:B------:R-:W-:Y:S01]  /*73d0*/  @P1 IMAD.IADD R3, R73, 0x1, R4 ;  /* 0x0000000149031824 */ /* 0x000fe200078e0204 */
[----:B------:R-:W-:Y:S06]  /*73e0*/  @P0 BRA `(.L_x_112) ;  /* 0x00000000000c0947 */ /* 0x000fec0003800000 */
[----:B------:R-:W-:Y:S04]  /*73f0*/  SHF.L.U32 R74, R74, 0x1f, RZ ;  /* 0x0000001f4a4a7819 */ /* 0x000fe800000006ff */
[----:B------:R-:W1:Y:S02]  /*7400*/  SYNCS.PHASECHK.TRANS64.TRYWAIT P0, [R2+URZ+0x30], R74 ;  /* 0x0000304a020075a7 */ /* 0x000e6400080011ff */
[----:B-1----:R-:W-:Y:S05]  /*7410*/  @!P0 BRA `(.L_x_113) ;  /* 0x0000001400788947 */ /* 0x002fea0003800000 */
.L_x_112:
[----:B------:R-:W-:Y:S05]  /*7420*/  BSYNC B0 ;  /* 0x0000000000007941 */ /* 0x000fea0003800000 */
.L_x_111:
[----:B------:R-:W-:Y:S11]  /*7430*/  ISETP.NE.AND P0, PT, R77, RZ, PT ;  /* 0x000000ff4d00720c */ /* 0x000ff60003f05270 */
[----:B------:R-:W-:Y:S02]  /*7440*/  @!UPT UIADD3 URZ, UPT, UPT, URZ, URZ, URZ ;  /* 0x000000fffffff290 */ /* 0x000fe4000fffe0ff */
[----:B-1----:R-:W-:Y:S01]  /*7450*/  @P0 IADD3 R2, PT, PT, R73, R0, RZ ;  /* 0x0000000049020210 */ /* 0x002fe20007ffe0ff */
[----:B------:R-:W-:Y:S05]  /*7460*/  @P0 WARPSYNC.ALL ;  /* 0x0000000000000948 */ /* 0x000fea0003800000 */
[----:B------:R2:W3:Y:S04]  /*7470*/  @P0 LDSM.16.M88.4 R44, [R4+0x400] ;  /* 0x00040000042c083b */ /* 0x0004e80000000200 */
[----:B------:R2:W4:Y:S04]  /*7480*/  @P0 LDSM.16.M88.4 R40, [R3+0x400] ;  /* 0x000400000328083b */ /* 0x0005280000000200 */
[----:B------:R2:W1:Y:S04]  /*7490*/  @P0 LDSM.16.M88.4 R32, [R0+0x400] ;  /* 0x000400000020083b */ /* 0x0004680000000200 */
[----:B------:R2:W1:Y:S02]  /*74a0*/  @P0 LDSM.16.M88.4 R36, [R2+0x400] ;  /* 0x000400000224083b */ /* 0x0004640000000200 */
.L_x_110:
[----:B------:R-:W-:Y:S05]  /*74b0*/  BSYNC B1 ;  /* 0x0000000000017941 */ /* 0x000fea0003800000 */
.L_x_109:
[----:B-12---:R-:W-:Y:S05]  /*74c0*/  VIADD R0, R25, 0x20 ;  /* 0x0000002019007836 */ /* 0x006fea0000000000 */
[----:B------:R-:W-:Y:S04]  /*74d0*/  SHF.R.U32.HI R0, RZ, 0x15, R0 ;  /* 0x00000015ff007819 */ /* 0x000fe80000011600 */
[----:B------:R-:W-:Y:S11]  /*74e0*/  LOP3.LUT P0, RZ, R0, 0x3, R54, 0x48, !PT ;  /* 0x0000000300ff7812 */ /* 0x000ff60007804836 */
[----:B------:R-:W-:Y:S02]  /*74f0*/  @!UPT UIADD3 URZ, UPT, UPT, URZ, URZ, URZ ;  /* 0x000000fffffff290 */ /* 0x000fe4000fffe0ff */
[----:B------:R-:W-:Y:S05]  /*7500*/  @!P0 BRA `(.L_x_114) ;  /* 0x0000000000408947 */ /* 0x000fea0003800000 */
[----:B------:R-:W1:Y:S01]  /*7510*/  LDCU.64 UR8, c[0x4][0x70] ;  /* 0x01000e00ff0877ac */ /* 0x000e620008000a00 */
[----:B------:R-:W-:Y:S01]  /*7520*/  MOV R3, 0x0 ;  /* 0x0000000000037802 */ /* 0x000fe20000000f00 */
[----:B------:R-:W-:Y:S02]  /*7530*/  HFMA2 R12, -RZ, RZ, 0, 5.9604644775390625e-08 ;  /* 0x00000001ff0c7431 */ /* 0x000fe400000001ff */
[----:B------:R-:W-:Y:S02]  /*7540*/  IMAD.MOV.U32 R8, RZ, RZ, 0x192 ;  /* 0x00000192ff087424 */ /* 0x000fe400078e00ff */
[----:B------:R-:W-:Y:S01]  /*7550*/  IMAD.MOV.U32 R13, RZ, RZ, RZ ;  /* 0x000000ffff0d7224 */ /* 0x000fe200078e00ff */
[----:B------:R-:W2:Y:S01]  /*7560*/  LDCU.64 UR6, c[0x4][0x78] ;  /* 0x01000f00ff0677ac */ /* 0x000ea20008000a00 */
[----:B------:R-:W3:Y:S01]  /*7570*/  LDC.64 R2, c[0x4][R3] ;  /* 0x0100000003027b82 */ /* 0x000ee20000000a00 */
[----:B------:R-:W5:Y:S01]  /*7580*/  LDCU.64 UR4, c[0x4][0x10] ;  /* 0x01000200ff0477ac */ /* 0x000f620008000a00 */
[----:B-1----:R-:W-:Y:S01]  /*7590*/  MOV R5, UR9 ;  /* 0x0000000900057c02 */ /* 0x002fe20008000f00 */
[----:B------:R-:W-:Y:S01]  /*75a0*/  IMAD.U32 R4, RZ, RZ, UR8 ;  /* 0x00000008ff047e24 */ /* 0x000fe2000f8e00ff */
[----:B--2---:R-:W-:Y:S01]  /*75b0*/  MOV R7, UR7 ;  /* 0x0000000700077c02 */ /* 0x004fe20008000f00 */
[----:B------:R-:W-:Y:S01]  /*75c0*/  IMAD.U32 R6, RZ, RZ, UR6 ;  /* 0x00000006ff067e24 */ /* 0x000fe2000f8e00ff */
[----:B-----5:R-:W-:Y:S01]  /*75d0*/  MOV R11, UR5 ;  /* 0x00000005000b7c02 */ /* 0x020fe20008000f00 */
[----:B------:R-:W-:Y:S02]  /*75e0*/  IMAD.U32 R10, RZ, RZ, UR4 ;  /* 0x00000004ff0a7e24 */ /* 0x000fe4000f8e00ff */
[----:B------:R-:W-:Y:S07]  /*75f0*/  LEPC R20, `(.L_x_114) ;  /* 0x000000001014794e */ /* 0x000fee0000000000 */
[----:B---34-:R-:W-:Y:S05]  /*7600*/  CALL.ABS.NOINC R2 ;  /* 0x0000000002007343 */ /* 0x018fea0003c00000 */
.L_x_114:
[----:B------:R-:W-:Y:S01]  /*7610*/  ISETP.NE.AND P0, PT, R64, RZ, PT ;  /* 0x000000ff4000720c */ /* 0x000fe20003f05270 */
[----:B------:R-:W-:Y:S05]  /*7620*/  WARPSYNC.ALL ;  /* 0x0000000000007948 */ /* 0x000fea0003800000 */
[----:B------:R-:W-:Y:S01]  /*7630*/  R2UR UR4, R25 ;  /* 0x00000000190472ca */ /* 0x000fe200000e0000 */
[----:B------:R-:W-:Y:S01]  /*7640*/  BSSY.RECONVERGENT B0, `(.L_x_115) ;  /* 0x0000063000007945 */ /* 0x000fe20003800200 */
[----:B---3--:R-:W-:Y:S02]  /*7650*/  LOP3.LUT R0, R44, 0xffffe000, RZ, 0xc0, !PT ;  /* 0xffffe0002c007812 */ /* 0x008fe400078ec0ff */
[----:B------:R-:W-:Y:S02]  /*7660*/  LOP3.LUT R2, R45, 0xffffe000, RZ, 0xc0, !PT ;  /* 0xffffe0002d027812 */ /* 0x000fe400078ec0ff */
[----:B------:R-:W-:Y:S02]  /*7670*/  LOP3.LUT R3, R46, 0xffffe000, RZ, 0xc0, !PT ;  /* 0xffffe0002e037812 */ /* 0x000fe400078ec0ff */
[----:B------:R-:W-:Y:S02]  /*7680*/  LOP3.LUT R20, R47, 0xffffe000, RZ, 0xc0, !PT ;  /* 0xffffe0002f147812 */ /* 0x000fe400078ec0ff */
[----:B----4-:R-:W-:Y:S02]  /*7690*/  LOP3.LUT R21, R40, 0xffffe000, RZ, 0xc0, !PT ;  /* 0xffffe00028157812 */ /* 0x010fe400078ec0ff */
[----:B------:R-:W-:Y:S01]  /*76a0*/  LOP3.LUT R25, R41, 0xffffe000, RZ, 0xc0, !PT ;  /* 0xffffe00029197812 */ /* 0x000fe200078ec0ff */
[----:B------:R-:W1:Y:S01]  /*76b0*/  LDTM.16dp128bit.x8 R4, tmem[UR4+0x20] ;  /* 0x00002004000479ee */ /* 0x000e620008180000 */
[----:B------:R-:W-:Y:S01]  /*76c0*/  R2UR UR4, R71 ;  /* 0x00000000470472ca */ /* 0x000fe200000e0000 */
[----:B------:R-:W-:Y:S01]  /*76d0*/  NOP ;  /* 0x0000000000007918 */ /* 0x000fe20000000000 */
[----:B------:R-:W-:Y:S02]  /*76e0*/  LOP3.LUT R27, R42, 0xffffe000, RZ, 0xc0, !PT ;  /* 0xffffe0002a1b7812 */ /* 0x000fe400078ec0ff */
[----:B------:R-:W-:Y:S02]  /*76f0*/  LOP3.LUT R28, R43, 0xffffe000, RZ, 0xc0, !PT ;  /* 0xffffe0002b1c7812 */ /* 0x000fe400078ec0ff */
[----:B------:R-:W-:Y:S02]  /*7700*/  LOP3.LUT R29, R32, 0xffffe000, RZ, 0xc0, !PT ;  /* 0xffffe000201d7812 */ /* 0x000fe400078ec0ff */
[----:B------:R-:W-:Y:S02]  /*7710*/  LOP3.LUT R30, R33, 0xffffe000, RZ, 0xc0, !PT ;  /* 0xffffe000211e7812 */ /* 0x000fe400078ec0ff */
[----:B------:R-:W-:Y:S02]  /*7720*/  LOP3.LUT R31, R34, 0xffffe000, RZ, 0xc0, !PT ;  /* 0xffffe000221f7812 */ /* 0x000fe400078ec0ff */
[----:B------:R-:W-:Y:S01]  /*7730*/  LOP3.LUT R32, R35, 0xffffe000, RZ, 0xc0, !PT ;  /* 0xffffe00023207812 */ /* 0x000fe200078ec0ff */
[----:B------:R-:W-:Y:S01]  /*7740*/  UIADD3 UR4, UPT, UPT, UR4, 0xb0, URZ ;  /* 0x000000b004047890 */ /* 0x000fe2000fffe0ff */
[----:B------:R-:W-:Y:S02]  /*7750*/  LOP3.LUT R33, R36, 0xffffe000, RZ, 0xc0, !PT ;  /* 0xffffe00024217812 */ /* 0x000fe400078ec0ff */
[----:B------:R-:W-:Y:S01]  /*7760*/  LOP3.LUT R34, R37, 0xffffe000, RZ, 0xc0, !PT ;  /* 0xffffe00025227812 */ /* 0x000fe200078ec0ff */
[----:B------:R-:W-:Y:S01]  /*7770*/  UPRMT UR4, UR54, 0x654, UR4 ;  /* 0x0000065436047896 */ /* 0x000fe20008000004 */
[----:B------:R-:W-:Y:S02]  /*7780*/  LOP3.LUT R35, R38, 0xffffe000, RZ, 0xc0, !PT ;  /* 0xffffe00026237812 */ /* 0x000fe400078ec0ff */
[----:B------:R-:W-:Y:S01]  /*7790*/  LOP3.LUT R36, R39, 0xffffe000, RZ, 0xc0, !PT ;  /* 0xffffe00027247812 */ /* 0x000fe200078ec0ff */
[C---:B-1----:R-:W-:Y:S01]  /*77a0*/  FMUL R4, R24.reuse, R4 ;  /* 0x0000000418047220 */ /* 0x042fe20000400000 */
[C---:B------:R-:W-:Y:S01]  /*77b0*/  FMUL R5, R24.reuse, R5 ;  /* 0x0000000518057220 */ /* 0x040fe20000400000 */
[C---:B------:R-:W-:Y:S01]  /*77c0*/  FMUL R6, R24.reuse, R6 ;  /* 0x0000000618067220 */ /* 0x040fe20000400000 */
[----:B------:R-:W-:Y:S01]  /*77d0*/  FMUL R7, R24, R7 ;  /* 0x0000000718077220 */ /* 0x000fe20000400000 */
[----:B------:R-:W-:Y:S01]  /*77e0*/  FFMA R4, R26, R0, R4 ;  /* 0x000000001a047223 */ /* 0x000fe20000000004 */
[----:B------:R-:W-:Y:S02]  /*77f0*/  IMAD.U32 R0, RZ, RZ, UR44 ;  /* 0x0000002cff007e24 */ /* 0x000fe4000f8e00ff */
[----:B------:R-:W-:Y:S01]  /*7800*/  FMUL R8, R24, R8 ;  /* 0x0000000818087220 */ /* 0x000fe20000400000 */
[----:B------:R-:W-:Y:S01]  /*7810*/  FFMA R5, R26, R2, R5 ;  /* 0x000000021a057223 */ /* 0x000fe20000000005 */
[----:B------:R-:W-:Y:S01]  /*7820*/  FMUL R9, R24, R9 ;  /* 0x0000000918097220 */ /* 0x000fe20000400000 */
[----:B------:R-:W-:Y:S01]  /*7830*/  F2FP.TF32.F32.PACK_B R4, R4 ;  /* 0x00000004ff04723e */ /* 0x000fe200024050ff */
[----:B------:R-:W-:Y:S01]  /*7840*/  FFMA R6, R26, R3, R6 ;  /* 0x000000031a067223 */ /* 0x000fe20000000006 */
[----:B------:R-:W-:Y:S01]  /*7850*/  FMUL R10, R24, R10 ;  /* 0x0000000a180a7220 */ /* 0x000fe20000400000 */
[----:B------:R-:W-:Y:S01]  /*7860*/  F2FP.TF32.F32.PACK_B R5, R5 ;  /* 0x00000005ff05723e */ /* 0x000fe200024050ff */
[----:B------:R-:W-:Y:S01]  /*7870*/  FFMA R7, R26, R20, R7 ;  /* 0x000000141a077223 */ /* 0x000fe20000000007 */
[----:B------:R-:W-:Y:S01]  /*7880*/  IMAD R0, R0, 0x800, R52 ;  /* 0x0000080000007824 */ /* 0x000fe200078e0234 */
[----:B------:R-:W-:Y:S01]  /*7890*/  F2FP.TF32.F32.PACK_B R6, R6 ;  /* 0x00000006ff06723e */ /* 0x000fe200024050ff */
[----:B------:R-:W-:Y:S01]  /*78a0*/  FMUL R11, R24, R11 ;  /* 0x0000000b180b7220 */ /* 0x000fe20000400000 */
[----:B------:R-:W-:Y:S01]  /*78b0*/  FFMA R8, R26, R21, R8 ;  /* 0x000000151a087223 */ /* 0x000fe20000000008 */
[----:B------:R-:W-:Y:S01]  /*78c0*/  F2FP.TF32.F32.PACK_B R7, R7 ;  /* 0x00000007ff07723e */ /* 0x000fe200024050ff */
[----:B------:R-:W-:Y:S01]  /*78d0*/  FMUL R12, R24, R12 ;  /* 0x0000000c180c7220 */ /* 0x000fe20000400000 */
[----:B------:R-:W-:Y:S01]  /*78e0*/  LEA R0, R0, UR43, 0x2 ;  /* 0x0000002b00007c11 */ /* 0x000fe2000f8e10ff */
[----:B------:R-:W-:Y:S01]  /*78f0*/  FFMA R9, R26, R25, R9 ;  /* 0x000000191a097223 */ /* 0x000fe20000000009 */
[----:B------:R-:W-:Y:S01]  /*7900*/  FMUL R13, R24, R13 ;  /* 0x0000000d180d7220 */ /* 0x000fe20000400000 */
        /* <DEDUP_REMOVED lines=12> */
[C---:B------:R-:W-:Y:S01]  /*79d0*/  IADD3 R2, PT, PT, R73.reuse, 0x400, R0 ;  /* 0x0000040049027810 */ /* 0x040fe20007ffe000 */
[C---:B------:R-:W-:Y:S01]  /*79e0*/  FFMA R16, R26.reuse, R33, R16 ;  /* 0x000000211a107223 */ /* 0x040fe20000000010 */
[----:B------:R-:W-:Y:S01]  /*79f0*/  F2FP.TF32.F32.PACK_B R8, R8 ;  /* 0x00000008ff08723e */ /* 0x000fe200024050ff */
[----:B------:R-:W-:Y:S01]  /*7a00*/  SYNCS.ARRIVE.TRANS64.RED.A1T0 RZ, [UR4], RZ ;  /* 0x000000ffffff79a7 */ /* 0x000fe20008100404 */
[----:B------:R1:W-:Y:S01]  /*7a10*/  STSM.16.M88.4 [R0+0x400], R4 ;  /* 0x0004000400007844 */ /* 0x0003e20000000200 */
[----:B------:R-:W-:Y:S01]  /*7a20*/  F2FP.TF32.F32.PACK_B R9, R9 ;  /* 0x00000009ff09723e */ /* 0x000fe200024050ff */
[C---:B------:R-:W-:Y:S01]  /*7a30*/  FFMA R17, R26.reuse, R34, R17 ;  /* 0x000000221a117223 */ /* 0x040fe20000000011 */
[----:B------:R-:W-:Y:S01]  /*7a40*/  F2FP.TF32.F32.PACK_B R10, R10 ;  /* 0x0000000aff0a723e */ /* 0x000fe200024050ff */
[C---:B------:R-:W-:Y:S01]  /*7a50*/  FFMA R18, R26.reuse, R35, R18 ;  /* 0x000000231a127223 */ /* 0x040fe20000000012 */
[----:B------:R-:W-:Y:S01]  /*7a60*/  F2FP.TF32.F32.PACK_B R11, R11 ;  /* 0x0000000bff0b723e */ /* 0x000fe200024050ff */
[----:B------:R-:W-:Y:S01]  /*7a70*/  FFMA R19, R26, R36, R19 ;  /* 0x000000241a137223 */ /* 0x000fe20000000013 */
[----:B------:R-:W-:Y:S02]  /*7a80*/  IADD3 R72, PT, PT, R72, 0x400, R0 ;  /* 0x0000040048487810 */ /* 0x000fe40007ffe000 */
[----:B------:R-:W-:Y:S01]  /*7a90*/  F2FP.TF32.F32.PACK_B R12, R12 ;  /* 0x0000000cff0c723e */ /* 0x000fe200024050ff */
        /* <DEDUP_REMOVED lines=20> */
[----:B------:R-:W-:Y:S02]  /*7be0*/  ULEA UR5, UR44, UR43, 0xd ;  /* 0x0000002b2c057291 */ /* 0x000fe4000f8e68ff */
[----:B------:R-:W-:Y:S02]  /*7bf0*/  UIADD3 UR9, UPT, UPT, UR49, 0x20, URZ ;  /* 0x0000002031097890 */ /* 0x000fe4000fffe0ff */
[----:B------:R-:W-:Y:S01]  /*7c00*/  UIADD3 UR8, UPT, UPT, UR5, 0x400, URZ ;  /* 0x0000040005087890 */ /* 0x000fe2000fffe0ff */
[----:B------:R-:W-:Y:S01]  /*7c10*/  UMOV UR10, UR50 ;  /* 0x00000032000a7c82 */ /* 0x000fe20008000000 */
[----:B------:R-:W-:Y:S01]  /*7c20*/  UMOV UR11, UR60 ;  /* 0x0000003c000b7c82 */ /* 0x000fe20008000000 */
[----:B--2---:R-:W-:Y:S04]  /*7c30*/  UIADD3 UR4, UP0, UPT, UR6, 0x680, URZ ;  /* 0x0000068006047890 */ /* 0x004fe8000ff1e0ff */
[----:B------:R-:W-:Y:S09]  /*7c40*/  UIADD3.X UR5, UPT, UPT, URZ, UR7, URZ, UP0, !UPT ;  /* 0x00000007ff057290 */ /* 0x000ff200087fe4ff */
[----:B------:R2:W-:Y:S02]  /*7c50*/  UTMASTG.3D [UR8], [UR4] ;  /* 0x00000008040073b5 */ /* 0x0005e40008010000 */
[----:B--2---:R0:W-:Y:S02]  /*7c60*/  UTMACMDFLUSH ;  /* 0x00000000000079b7 */ /* 0x0041e40000000000 */
.L_x_116:
[----:B------:R-:W-:Y:S05]  /*7c70*/  BSYNC.RECONVERGENT B0 ;  /* 0x0000000000007941 */ /* 0x000fea0003800200 */
.L_x_115:
[----:B------:R-:W-:Y:S01]  /*7c80*/  UIADD3 UR4, UPT, UPT, UR44, 0x1, URZ ;  /* 0x000000012c047890 */ /* 0x000fe2000fffe0ff */
[----:B------:R-:W-:Y:S03]  /*7c90*/  BSSY.RECONVERGENT B0, `(.L_x_117) ;  /* 0x0000008000007945 */ /* 0x000fe60003800200 */
[----:B------:R-:W-:Y:S04]  /*7ca0*/  UISETP.NE.AND UP0, UPT, UR4, 0x3, UPT ;  /* 0x000000030400788c */ /* 0x000fe8000bf05270 */
[----:B------:R-:W-:Y:S02]  /*7cb0*/  UISETP.EQ.XOR UP1, UPT, UR46, 0x3, !UP0 ;  /* 0x000000032e00788c */ /* 0x000fe4000c722a70 */
[----:B------:R-:W-:Y:S02]  /*7cc0*/  USEL UR45, UR4, URZ, UP0 ;  /* 0x000000ff042d7287 */ /* 0x000fe40008000000 */
[----:B------:R-:W-:Y:S04]  /*7cd0*/  USEL UR5, URZ, 0x1, !UP1 ;  /* 0x00000001ff057887 */ /* 0x000fe8000c800000 */
[----:B------:R-:W-:Y:S01]  /*7ce0*/  ULOP3.LUT UR53, UR53, UR5, URZ, 0x3c, !UPT ;  /* 0x0000000535357292 */ /* 0x000fe2000f8e3cff */
[----:B------:R-:W-:Y:S11]  /*7cf0*/  @P0 BRA `(.L_x_118) ;  /* 0x0000000000040947 */ /* 0x000ff60003800000 */
[----:B------:R-:W-:Y:S04]  /*7d00*/  DEPBAR.LE SB0, 0x1 ;  /* 0x000080400000791a */ /* 0x000fe80000000000 */
.L_x_118:
[----:B------:R-:W-:Y:S05]  /*7d10*/  BSYNC.RECONVERGENT B0 ;  /* 0x0000000000007941 */ /* 0x000fea0003800200 */
.L_x_117:
[----:B------:R-:W-:Y:S01]  /*7d20*/  BAR.SYNC.DEFER_BLOCKING 0x1, 0x80 ;  /* 0x0042000000007b1d */ /* 0x000fe20000010000 */
[----:B------:R-:W-:Y:S01]  /*7d30*/  UISETP.NE.AND UP0, UPT, UR52, -0x2, UPT ;  /* 0xfffffffe3400788c */ /* 0x000fe2000bf05270 */
[----:B------:R-:W-:Y:S08]  /*7d40*/  IADD3 R22, PT, PT, R22, 0x1, RZ ;  /* 0x0000000116167810 */ /* 0x000ff00007ffe0ff */
[----:B------:R-:W-:Y:S05]  /*7d50*/  BRA.U !UP0, `(.L_x_119) ;  /* 0x0000000108287547 */ /* 0x000fea000b800000 */
[----:B------:R-:W-:Y:S01]  /*7d60*/  ISETP.NE.AND P0, PT, R70, RZ, PT ;  /* 0x000000ff4600720c */ /* 0x000fe20003f05270 */
[----:B-1----:R-:W-:Y:S01]  /*7d70*/  IMAD.U32 R2, RZ, RZ, UR47 ;  /* 0x0000002fff027e24 */ /* 0x002fe2000f8e00ff */
[----:B------:R-:W-:Y:S01]  /*7d80*/  UIADD3 UR4, UPT, UPT, UR47, 0x1, URZ ;  /* 0x000000012f047890 */ /* 0x000fe2000fffe0ff */
[----:B------:R-:W-:Y:S03]  /*7d90*/  IMAD.U32 R0, RZ, RZ, UR54 ;  /* 0x00000036ff007e24 */ /* 0x000fe6000f8e00ff */
[----:B------:R-:W-:Y:S04]  /*7da0*/  UISETP.NE.AND UP0, UPT, UR4, 0x3, UPT ;  /* 0x000000030400788c */ /* 0x000fe8000bf05270 */
[----:B------:R-:W-:Y:S03]  /*7db0*/  USEL UR47, UR4, URZ, UP0 ;  /* 0x000000ff042f7287 */ /* 0x000fe60008000000 */
[----:B------:R-:W-:Y:S05]  /*7dc0*/  @P0 LEA R2, R2, UR43, 0x3 ;  /* 0x0000002b02020c11 */ /* 0x000fea000f8e18ff */
[----:B------:R-:W-:Y:S05]  /*7dd0*/  @P0 VIADD R2, R2, 0x48 ;  /* 0x0000004802020836 */ /* 0x000fea0000000000 */
[----:B------:R-:W-:Y:S04]  /*7de0*/  @P0 PRMT R0, R0, 0x654, R2 ;  /* 0x0000065400000816 */ /* 0x000fe80000000002 */
[----:B------:R2:W-:Y:S03]  /*7df0*/  @P0 SYNCS.ARRIVE.TRANS64.RED.A1T0 RZ, [R0+URZ], RZ ;  /* 0x000000ff00ff09a7 */ /* 0x0005e600081004ff */
.L_x_119:
[----:B------:R-:W-:Y:S01]  /*7e00*/  R2UR UR6, R69 ;  /* 0x00000000450672ca */ /* 0x000fe200000e0000 */
[----:B------:R-:W-:Y:S01]  /*7e10*/  UIADD3 UR52, UPT, UPT, UR52, 0x2, URZ ;  /* 0x0000000234347890 */ /* 0x000fe2000fffe0ff */
[----:B------:R-:W-:Y:S02]  /*7e20*/  R2UR UR5, R55 ;  /* 0x00000000370572ca */ /* 0x000fe400000e0000 */
[----:B------:R-:W-:Y:S02]  /*7e30*/  R2UR UR4, R56 ;  /* 0x00000000380472ca */ /* 0x000fe400000e0000 */
[----:B------:R-:W-:Y:S02]  /*7e40*/  R2UR UR60, R67 ;  /* 0x00000000433c72ca */ /* 0x000fe400000e0000 */
[----:B------:R-:W-:Y:S02]  /*7e50*/  ISETP.NE.AND P0, PT, R59, 0x2, PT ;  /* 0x000000023b00780c */ /* 0x000fe40003f05270 */
[----:B------:R-:W-:Y:S02]  /*7e60*/  ISETP.NE.AND P1, PT, R22, 0x4, PT ;  /* 0x000000041600780c */ /* 0x000fe40003f25270 */
[----:B-1----:R-:W-:Y:S01]  /*7e70*/  SEL R2, RZ, 0x1, P0 ;  /* 0x00000001ff027807 */ /* 0x002fe20000000000 */
[----:B------:R-:W-:Y:S01]  /*7e80*/  UISETP.NE.AND UP0, UPT, UR6, URZ, UPT ;  /* 0x000000ff0600728c */ /* 0x000fe2000bf05270 */
[----:B--2---:R-:W-:Y:S01]  /*7e90*/  SEL R0, RZ, 0x1, P1 ;  /* 0x00000001ff007807 */ /* 0x004fe20000800000 */
[----:B------:R-:W-:Y:S01]  /*7ea0*/  UIADD3 UR27, UPT, UPT, UR36, UR5, URZ ;  /* 0x00000005241b7290 */ /* 0x000fe2000fffe0ff */
[----:B------:R-:W-:Y:S01]  /*7eb0*/  LOP3.LUT R60, R60, R2, RZ, 0x3c, !PT ;  /* 0x000000023c3c7212 */ /* 0x000fe200078e3cff */
[----:B------:R-:W-:Y:S01]  /*7ec0*/  UIADD3 UR25, UPT, UPT, UR37, UR4, URZ ;  /* 0x0000000425197290 */ /* 0x000fe2000fffe0ff */
[----:B------:R-:W-:Y:S02]  /*7ed0*/  LOP3.LUT R61, R61, R0, RZ, 0x3c, !PT ;  /* 0x000000003d3d7212 */ /* 0x000fe400078e3cff */
[----:B------:R-:W-:Y:S02]  /*7ee0*/  SEL R59, R59, RZ, P0 ;  /* 0x000000ff3b3b7207 */ /* 0x000fe40000000000 */
[----:B------:R-:W-:Y:S01]  /*7ef0*/  SEL R22, R22, RZ, P1 ;  /* 0x000000ff16167207 */ /* 0x000fe20000800000 */
[----:B------:R-:W-:Y:S06]  /*7f00*/  BRA.U UP0, `(.L_x_120) ;  /* 0xffffffd900b07547 */ /* 0x000fec000b83ffff */
[----:B------:R-:W-:-:S13]  /*7f10*/  R2UR UR4, R57 ;  /* 0x00000000390472ca */ /* 0x000fda00000e0000 */
[----:B------:R-:W-:-:S09]  /*7f20*/  UISETP.NE.AND UP0, UPT, UR4, URZ, UPT ;  /* 0x000000ff0400728c */ /* 0x000fd2000bf05270 */
[----:B------:R-:W-:Y:S05]  /*7f30*/  BRA.U !UP0, `(.L_x_121) ;  /* 0x0000000108487547 */ /* 0x000fea000b800000 */
[----:B------:R-:W1:Y:S02]  /*7f40*/  LDCU.64 UR4, c[0x0][0x890] ;  /* 0x00011200ff0477ac */ /* 0x000e640008000a00 */
[----:B-1----:R-:W-:-:S04]  /*7f50*/  UISETP.NE.U32.AND UP0, UPT, UR4, URZ, UPT ;  /* 0x000000ff0400728c */ /* 0x002fc8000bf05070 */
[----:B------:R-:W-:-:S09]  /*7f60*/  UISETP.NE.AND.EX UP0, UPT, UR5, URZ, UPT, UP0 ;  /* 0x000000ff0500728c */ /* 0x000fd2000bf05300 */
[----:B------:R-:W-:Y:S05]  /*7f70*/  BRA.U UP0, `(.L_x_122) ;  /* 0x00000001000c7547 */ /* 0x000fea000b800000 */
[----:B------:R-:W-:-:S13]  /*7f80*/  FSETP.NEU.AND P0, PT, R26, RZ, PT ;  /* 0x000000ff1a00720b */ /* 0x000fda0003f0d000 */
[----:B------:R-:W-:Y:S05]  /*7f90*/  @!P0 EXIT ;  /* 0x000000000000894d */ /* 0x000fea0003800000 */
[----:B------:R-:W-:Y:S05]  /*7fa0*/  BRA `(.L_x_121) ;  /* 0x00000000002c7947 */ /* 0x000fea0003800000 */
.L_x_122:
[----:B------:R-:W-:Y:S01]  /*7fb0*/  ISETP.NE.AND P0, PT, R58, RZ, PT ;  /* 0x000000ff3a00720c */ /* 0x000fe20003f05270 */
[----:B------:R-:W-:-:S12]  /*7fc0*/  BSSY.RECONVERGENT B0, `(.L_x_121) ;  /* 0x0000009000007945 */ /* 0x000fd80003800200 */
[----:B------:R-:W-:Y:S05]  /*7fd0*/  @P0 BRA `(.L_x_123) ;  /* 0x0000000000140947 */ /* 0x000fea0003800000 */
[----:B------:R-:W1:Y:S02]  /*7fe0*/  LDCU.64 UR4, c[0x0][0x888] ;  /* 0x00011100ff0477ac */ /* 0x000e640008000a00 */
[----:B-1----:R-:W-:-:S04]  /*7ff0*/  ISETP.NE.U32.AND P0, PT, RZ, UR4, PT ;  /* 0x00000004ff007c0c */ /* 0x002fc8000bf05070 */
[----:B------:R-:W-:-:S13]  /*8000*/  ISETP.NE.AND.EX P0, PT, RZ, UR5, PT, P0 ;  /* 0x00000005ff007c0c */ /* 0x000fda000bf05300 */
[----:B------:R-:W-:Y:S05]  /*8010*/  @!P0 EXIT ;  /* 0x000000000000894d */ /* 0x000fea0003800000 */
[----:B------:R-:W-:Y:S05]  /*8020*/  BRA `(.L_x_124) ;  /* 0x0000000000087947 */ /* 0x000fea0003800000 */
.L_x_123:
[----:B------:R-:W-:-:S13]  /*8030*/  FSETP.NEU.AND P0, PT, R26, RZ, PT ;  /* 0x000000ff1a00720b */ /* 0x000fda0003f0d000 */
[----:B------:R-:W-:Y:S05]  /*8040*/  @!P0 EXIT ;  /* 0x000000000000894d */ /* 0x000fea0003800000 */
.L_x_124:
[----:B------:R-:W-:Y:S05]  /*8050*/  BSYNC.RECONVERGENT B0 ;  /* 0x0000000000007941 */ /* 0x000fea0003800200 */
.L_x_121:
[----:B------:R-:W-:Y:S01]  /*8060*/  ULEA UR4, UR47, UR43, 0x3 ;  /* 0x0000002b2f047291 */ /* 0x000fe2000f8e18ff */
[----:B------:R-:W-:-:S04]  /*8070*/  DEPBAR.LE SB0, 0x0 ;  /* 0x000080000000791a */ /* 0x000fc80000000000 */
[----:B------:R-:W-:-:S04]  /*8080*/  UIADD3 UR4, UPT, UPT, UR4, 0x48, URZ ;  /* 0x0000004804047890 */ /* 0x000fc8000fffe0ff */
[----:B------:R-:W-:-:S09]  /*8090*/  UPRMT UR4, UR54, 0x654, UR4 ;  /* 0x0000065436047896 */ /* 0x000fd20008000004 */
[----:B------:R-:W-:Y:S01]  /*80a0*/  SYNCS.ARRIVE.TRANS64.RED.A1T0 RZ, [UR4], RZ ;  /* 0x000000ffffff79a7 */ /* 0x000fe20008100404 */
[----:B------:R-:W-:Y:S05]  /*80b0*/  EXIT ;  /* 0x000000000000794d */ /* 0x000fea0003800000 */
.L_x_24:
[----:B--2---:R2:W3:Y:S02]  /*80c0*/  SYNCS.PHASECHK.TRANS64.TRYWAIT P0, [R0+URZ+0xe0], R2 ;  /* 0x0000e002000075a7 */ /* 0x0044e400080011ff */
[----:B---3--:R-:W-:Y:S05]  /*80d0*/  @!P0 NANOSLEEP.SYNCS 0x989680 ;  /* 0x009896800000895d */ /* 0x008fea0003900000 */
[----:B------:R-:W3:Y:S02]  /*80e0*/  @!P0 SYNCS.PHASECHK.TRANS64 P0, [R0+URZ+0xe0], R2 ;  /* 0x0000e002000085a7 */ /* 0x000ee400080010ff */
[----:B---3--:R-:W-:Y:S05]  /*80f0*/  @!P0 BRA `(.L_x_24) ;  /* 0xfffffffc00f08947 */ /* 0x008fea000383ffff */
[----:B------:R-:W-:Y:S05]  /*8100*/  BRA `(.L_x_125) ;  /* 0xffffff9400e07947 */ /* 0x000fea000383ffff */
.L_x_27:
[----:B-1----:R-:W-:-:S07]  /*8110*/  MOV R0, UR57 ;  /* 0x0000003900007c02 */ /* 0x002fce0008000f00 */
.L_x_126:
[----:B-1----:R1:W2:Y:S02]  /*8120*/  SYNCS.PHASECHK.TRANS64.TRYWAIT P0, [R0+URZ+0x18], R3 ;  /* 0x00001803000075a7 */ /* 0x0022a400080011ff */
[----:B--2---:R-:W-:Y:S05]  /*8130*/  @!P0 NANOSLEEP.SYNCS 0x989680 ;  /* 0x009896800000895d */ /* 0x004fea0003900000 */
[----:B------:R-:W2:Y:S02]  /*8140*/  @!P0 SYNCS.PHASECHK.TRANS64 P0, [R0+URZ+0x18], R3 ;  /* 0x00001803000085a7 */ /* 0x000ea400080010ff */
[----:B--2---:R-:W-:Y:S05]  /*8150*/  @!P0 BRA `(.L_x_126) ;  /* 0xfffffffc00f08947 */ /* 0x004fea000383ffff */
[----:B------:R-:W-:Y:S05]  /*8160*/  BRA `(.L_x_26) ;  /* 0xffffff9800287947 */ /* 0x000fea000383ffff */
.L_x_36:
[----:B-1----:R-:W-:-:S07]  /*8170*/  MOV R0, UR57 ;  /* 0x0000003900007c02 */ /* 0x002fce0008000f00 */
.L_x_127:
[----:B-1----:R1:W2:Y:S02]  /*8180*/  SYNCS.PHASECHK.TRANS64.TRYWAIT P0, [R0+URZ+0x18], R3 ;  /* 0x00001803000075a7 */ /* 0x0022a400080011ff */
[----:B--2---:R-:W-:Y:S05]  /*8190*/  @!P0 NANOSLEEP.SYNCS 0x989680 ;  /* 0x009896800000895d */ /* 0x004fea0003900000 */
[----:B------:R-:W2:Y:S02]  /*81a0*/  @!P0 SYNCS.PHASECHK.TRANS64 P0, [R0+URZ+0x18], R3 ;  /* 0x00001803000085a7 */ /* 0x000ea400080010ff */
[----:B--2---:R-:W-:Y:S05]  /*81b0*/  @!P0 BRA `(.L_x_127) ;  /* 0xfffffffc00f08947 */ /* 0x004fea000383ffff */
[----:B------:R-:W-:Y:S05]  /*81c0*/  BRA `(.L_x_35) ;  /* 0xffffff9c00847947 */ /* 0x000fea000383ffff */
.L_x_43:
[----:B-1----:R1:W4:Y:S02]  /*81d0*/  SYNCS.PHASECHK.TRANS64.TRYWAIT P0, [R3+URZ+0x70], R0 ;  /* 0x00007000030075a7 */ /* 0x00232400080011ff */
[----:B----4-:R-:W-:Y:S05]  /*81e0*/  @!P0 NANOSLEEP.SYNCS 0x989680 ;  /* 0x009896800000895d */ /* 0x010fea0003900000 */
[----:B------:R-:W4:Y:S02]  /*81f0*/  @!P0 SYNCS.PHASECHK.TRANS64 P0, [R3+URZ+0x70], R0 ;  /* 0x00007000030085a7 */ /* 0x000f2400080010ff */
[----:B----4-:R-:W-:Y:S05]  /*8200*/  @!P0 BRA `(.L_x_43) ;  /* 0xfffffffc00f08947 */ /* 0x010fea000383ffff */
[----:B------:R-:W-:Y:S05]  /*8210*/  BRA `(.L_x_128) ;  /* 0xffffffa000c07947 */ /* 0x000fea000383ffff */
.L_x_47:
[----:B------:R-:W-:-:S07]  /*8220*/  MOV R0, UR4 ;  /* 0x0000000400007c02 */ /* 0x000fce0008000f00 */
.L_x_129:
[----:B-1----:R1:W2:Y:S02]  /*8230*/  SYNCS.PHASECHK.TRANS64.TRYWAIT P0, [R0+URZ], R2 ;  /* 0x00000002000075a7 */ /* 0x0022a400080011ff */
[----:B--2---:R-:W-:Y:S05]  /*8240*/  @!P0 NANOSLEEP.SYNCS 0x989680 ;  /* 0x009896800000895d */ /* 0x004fea0003900000 */
[----:B------:R-:W2:Y:S02]  /*8250*/  @!P0 SYNCS.PHASECHK.TRANS64 P0, [R0+URZ], R2 ;  /* 0x00000002000085a7 */ /* 0x000ea400080010ff */
[----:B--2---:R-:W-:Y:S05]  /*8260*/  @!P0 BRA `(.L_x_129) ;  /* 0xfffffffc00f08947 */ /* 0x004fea000383ffff */
[----:B------:R-:W-:Y:S05]  /*8270*/  BRA `(.L_x_130) ;  /* 0xffffffa8006c7947 */ /* 0x000fea000383ffff */
.L_x_48:
[----:B------:R-:W-:-:S07]  /*8280*/  MOV R0, UR5 ;  /* 0x0000000500007c02 */ /* 0x000fce0008000f00 */
.L_x_131:
[----:B-1----:R1:W2:Y:S02]  /*8290*/  SYNCS.PHASECHK.TRANS64.TRYWAIT P0, [R0+URZ], R2 ;  /* 0x00000002000075a7 */ /* 0x0022a400080011ff */
[----:B--2---:R-:W-:Y:S05]  /*82a0*/  @!P0 NANOSLEEP.SYNCS 0x989680 ;  /* 0x009896800000895d */ /* 0x004fea0003900000 */
[----:B------:R-:W2:Y:S02]  /*82b0*/  @!P0 SYNCS.PHASECHK.TRANS64 P0, [R0+URZ], R2 ;  /* 0x00000002000085a7 */ /* 0x000ea400080010ff */
[----:B--2---:R-:W-:Y:S05]  /*82c0*/  @!P0 BRA `(.L_x_131) ;  /* 0xfffffffc00f08947 */ /* 0x004fea000383ffff */
[----:B------:R-:W-:Y:S05]  /*82d0*/  BRA `(.L_x_132) ;  /* 0xffffffa800787947 */ /* 0x000fea000383ffff */
.L_x_51:
[----:B-1----:R1:W2:Y:S02]  /*82e0*/  SYNCS.PHASECHK.TRANS64.TRYWAIT P0, [R2+URZ+0xd0], R4 ;  /* 0x0000d004020075a7 */ /* 0x0022a400080011ff */
[----:B--2---:R-:W-:Y:S05]  /*82f0*/  @!P0 NANOSLEEP.SYNCS 0x989680 ;  /* 0x009896800000895d */ /* 0x004fea0003900000 */
[----:B------:R-:W2:Y:S02]  /*8300*/  @!P0 SYNCS.PHASECHK.TRANS64 P0, [R2+URZ+0xd0], R4 ;  /* 0x0000d004020085a7 */ /* 0x000ea400080010ff */
[----:B--2---:R-:W-:Y:S05]  /*8310*/  @!P0 BRA `(.L_x_51) ;  /* 0xfffffffc00f08947 */ /* 0x004fea000383ffff */
[----:B------:R-:W-:Y:S05]  /*8320*/  BRA `(.L_x_133) ;  /* 0xffffffa800d47947 */ /* 0x000fea000383ffff */
.L_x_52:
[----:B------:R-:W-:-:S07]  /*8330*/  MOV R2, UR4 ;  /* 0x0000000400027c02 */ /* 0x000fce0008000f00 */
.L_x_134:
[----:B-1----:R1:W2:Y:S02]  /*8340*/  SYNCS.PHASECHK.TRANS64.TRYWAIT P0, [R2+URZ+0x80], R5 ;  /* 0x00008005020075a7 */ /* 0x0022a400080011ff */
[----:B--2---:R-:W-:Y:S05]  /*8350*/  @!P0 NANOSLEEP.SYNCS 0x989680 ;  /* 0x009896800000895d */ /* 0x004fea0003900000 */
[----:B------:R-:W2:Y:S02]  /*8360*/  @!P0 SYNCS.PHASECHK.TRANS64 P0, [R2+URZ+0x80], R5 ;  /* 0x00008005020085a7 */ /* 0x000ea400080010ff */
[----:B--2---:R-:W-:Y:S05]  /*8370*/  @!P0 BRA `(.L_x_134) ;  /* 0xfffffffc00f08947 */ /* 0x004fea000383ffff */
[----:B------:R-:W-:Y:S05]  /*8380*/  BRA `(.L_x_135) ;  /* 0xffffffa800e47947 */ /* 0x000fea000383ffff */
.L_x_53:
[----:B-1----:R1:W2:Y:S02]  /*8390*/  SYNCS.PHASECHK.TRANS64.TRYWAIT P1, [R2+URZ+0x70], R4 ;  /* 0x00007004020075a7 */ /* 0x0022a400080211ff */
[----:B--2---:R-:W-:Y:S05]  /*83a0*/  @!P1 NANOSLEEP.SYNCS 0x989680 ;  /* 0x009896800000995d */ /* 0x004fea0003900000 */
[----:B------:R-:W2:Y:S02]  /*83b0*/  @!P1 SYNCS.PHASECHK.TRANS64 P1, [R2+URZ+0x70], R4 ;  /* 0x00007004020095a7 */ /* 0x000ea400080210ff */
[----:B--2---:R-:W-:Y:S05]  /*83c0*/  @!P1 BRA `(.L_x_53) ;  /* 0xfffffffc00f09947 */ /* 0x004fea000383ffff */
[----:B------:R-:W-:Y:S05]  /*83d0*/  BRA `(.L_x_136) ;  /* 0xffffffac00147947 */ /* 0x000fea000383ffff */
.L_x_56:
[----:B------:R-:W-:-:S07]  /*83e0*/  MOV R0, UR4 ;  /* 0x0000000400007c02 */ /* 0x000fce0008000f00 */
.L_x_137:
[----:B-1----:R1:W2:Y:S02]  /*83f0*/  SYNCS.PHASECHK.TRANS64.TRYWAIT P0, [R0+URZ+0x80], R2 ;  /* 0x00008002000075a7 */ /* 0x0022a400080011ff */
[----:B--2---:R-:W-:Y:S05]  /*8400*/  @!P0 NANOSLEEP.SYNCS 0x989680 ;  /* 0x009896800000895d */ /* 0x004fea0003900000 */
[----:B------:R-:W2:Y:S02]  /*8410*/  @!P0 SYNCS.PHASECHK.TRANS64 P0, [R0+URZ+0x80], R2 ;  /* 0x00008002000085a7 */ /* 0x000ea400080010ff */
[----:B--2---:R-:W-:Y:S05]  /*8420*/  @!P0 BRA `(.L_x_137) ;  /* 0xfffffffc00f08947 */ /* 0x004fea000383ffff */
[----:B------:R-:W-:Y:S05]  /*8430*/  BRA `(.L_x_55) ;  /* 0xffffffac00687947 */ /* 0x000fea000383ffff */
.L_x_63:
[----:B-1----:R1:W2:Y:S02]  /*8440*/  SYNCS.PHASECHK.TRANS64.TRYWAIT P1, [R0+URZ+0x70], R2 ;  /* 0x00007002000075a7 */ /* 0x0022a400080211ff */
[----:B--2---:R-:W-:Y:S05]  /*8450*/  @!P1 NANOSLEEP.SYNCS 0x989680 ;  /* 0x009896800000995d */ /* 0x004fea0003900000 */
[----:B------:R-:W2:Y:S02]  /*8460*/  @!P1 SYNCS.PHASECHK.TRANS64 P1, [R0+URZ+0x70], R2 ;  /* 0x00007002000095a7 */ /* 0x000ea400080210ff */
[----:B--2---:R-:W-:Y:S05]  /*8470*/  @!P1 BRA `(.L_x_63) ;  /* 0xfffffffc00f09947 */ /* 0x004fea000383ffff */
[----:B------:R-:W-:Y:S05]  /*8480*/  BRA `(.L_x_138) ;  /* 0xffffffb000d07947 */ /* 0x000fea000383ffff */
.L_x_64:
[----:B------:R-:W-:-:S13]  /*8490*/  R2UR UR4, R13 ;  /* 0x000000000d0472ca */ /* 0x000fda00000e0000 */
[----:B------:R-:W-:-:S07]  /*84a0*/  MOV R2, UR4 ;  /* 0x0000000400027c02 */ /* 0x000fce0008000f00 */
.L_x_139:
[----:B-1----:R1:W2:Y:S02]  /*84b0*/  SYNCS.PHASECHK.TRANS64.TRYWAIT P0, [R2+URZ+0xb0], R0 ;  /* 0x0000b000020075a7 */ /* 0x0022a400080011ff */
[----:B--2---:R-:W-:Y:S05]  /*84c0*/  @!P0 NANOSLEEP.SYNCS 0x989680 ;  /* 0x009896800000895d */ /* 0x004fea0003900000 */
[----:B------:R-:W2:Y:S02]  /*84d0*/  @!P0 SYNCS.PHASECHK.TRANS64 P0, [R2+URZ+0xb0], R0 ;  /* 0x0000b000020085a7 */ /* 0x000ea400080010ff */
[----:B--2---:R-:W-:Y:S05]  /*84e0*/  @!P0 BRA `(.L_x_139) ;  /* 0xfffffffc00f08947 */ /* 0x004fea000383ffff */
[----:B------:R-:W-:Y:S05]  /*84f0*/  BRA `(.L_x_140) ;  /* 0xffffffb400247947 */ /* 0x000fea000383ffff */
.L_x_67:
[----:B------:R-:W-:Y:S07]  /*8500*/  MOV R0, UR5 ;  /* 0x0000000500007c02 */ /* 0x000fee0008000f00 */
.L_x_141:
[----:B-1----:R1:W2:Y:S02]  /*8510*/  SYNCS.PHASECHK.TRANS64.TRYWAIT P0, [R0+URZ], R2 ;  /* 0x00000002000075a7 */ /* 0x0022a400080011ff */
[----:B--2---:R-:W-:Y:S05]  /*8520*/  @!P0 NANOSLEEP.SYNCS 0x989680 ;  /* 0x009896800000895d */ /* 0x004fea0003900000 */
[----:B------:R-:W2:Y:S02]  /*8530*/  @!P0 SYNCS.PHASECHK.TRANS64 P0, [R0+URZ], R2 ;  /* 0x00000002000085a7 */ /* 0x000ea400080010ff */
[----:B--2---:R-:W-:Y:S05]  /*8540*/  @!P0 BRA `(.L_x_141) ;  /* 0xfffffffc00f08947 */ /* 0x004fea000383ffff */
[----:B------:R-:W-:Y:S05]  /*8550*/  BRA `(.L_x_66) ;  /* 0xffffffb400407947 */ /* 0x000fea000383ffff */
.L_x_70:
[----:B------:R-:W-:-:S07]  /*8560*/  MOV R0, UR4 ;  /* 0x0000000400007c02 */ /* 0x000fce0008000f00 */
.L_x_142:
[----:B--2---:R2:W3:Y:S02]  /*8570*/  SYNCS.PHASECHK.TRANS64.TRYWAIT P0, [R0+URZ], R2 ;  /* 0x00000002000075a7 */ /* 0x0044e400080011ff */
[----:B---3--:R-:W-:Y:S05]  /*8580*/  @!P0 NANOSLEEP.SYNCS 0x989680 ;  /* 0x009896800000895d */ /* 0x008fea0003900000 */
[----:B------:R-:W3:Y:S02]  /*8590*/  @!P0 SYNCS.PHASECHK.TRANS64 P0, [R0+URZ], R2 ;  /* 0x00000002000085a7 */ /* 0x000ee400080010ff */
[----:B---3--:R-:W-:Y:S05]  /*85a0*/  @!P0 BRA `(.L_x_142) ;  /* 0xfffffffc00f08947 */ /* 0x008fea000383ffff */
[----:B------:R-:W-:Y:S05]  /*85b0*/  BRA `(.L_x_143) ;  /* 0xffffffbc004c7947 */ /* 0x000fea000383ffff */
.L_x_71:
[----:B------:R-:W-:-:S07]  /*85c0*/  MOV R0, UR5 ;  /* 0x0000000500007c02 */ /* 0x000fce0008000f00 */
.L_x_144:
[----:B-1----:R1:W2:Y:S02]  /*85d0*/  SYNCS.PHASECHK.TRANS64.TRYWAIT P0, [R0+URZ], R3 ;  /* 0x00000003000075a7 */ /* 0x0022a400080011ff */
[----:B--2---:R-:W-:Y:S05]  /*85e0*/  @!P0 NANOSLEEP.SYNCS 0x989680 ;  /* 0x009896800000895d */ /* 0x004fea0003900000 */
[----:B------:R-:W2:Y:S02]  /*85f0*/  @!P0 SYNCS.PHASECHK.TRANS64 P0, [R0+URZ], R3 ;  /* 0x00000003000085a7 */ /* 0x000ea400080010ff */
[----:B--2---:R-:W-:Y:S05]  /*8600*/  @!P0 BRA `(.L_x_144) ;  /* 0xfffffffc00f08947 */ /* 0x004fea000383ffff */
[----:B------:R-:W-:Y:S05]  /*8610*/  BRA `(.L_x_145) ;  /* 0xffffffbc00587947 */ /* 0x000fea000383ffff */
.L_x_72:
[----:B------:R-:W-:-:S07]  /*8620*/  MOV R0, UR5 ;  /* 0x0000000500007c02 */ /* 0x000fce0008000f00 */
.L_x_146:
[----:B-1----:R1:W2:Y:S02]  /*8630*/  SYNCS.PHASECHK.TRANS64.TRYWAIT P0, [R0+URZ], R3 ;  /* 0x00000003000075a7 */ /* 0x0022a400080011ff */
[----:B--2---:R-:W-:Y:S05]  /*8640*/  @!P0 NANOSLEEP.SYNCS 0x989680 ;  /* 0x009896800000895d */ /* 0x004fea0003900000 */
[----:B------:R-:W2:Y:S02]  /*8650*/  @!P0 SYNCS.PHASECHK.TRANS64 P0, [R0+URZ], R3 ;  /* 0x00000003000085a7 */ /* 0x000ea400080010ff */
[----:B--2---:R-:W-:Y:S05]  /*8660*/  @!P0 BRA `(.L_x_146) ;  /* 0xfffffffc00f08947 */ /* 0x004fea000383ffff */
[----:B------:R-:W-:Y:S05]  /*8670*/  BRA `(.L_x_147) ;  /* 0xffffffbc00647947 */ /* 0x000fea000383ffff */
.L_x_73:
[----:B-1----:R-:W-:-:S07]  /*8680*/  MOV R0, UR4 ;  /* 0x0000000400007c02 */ /* 0x002fce0008000f00 */
.L_x_148:
[----:B-1----:R1:W2:Y:S02]  /*8690*/  SYNCS.PHASECHK.TRANS64.TRYWAIT P0, [R0+URZ], R2 ;  /* 0x00000002000075a7 */ /* 0x0022a400080011ff */
[----:B--2---:R-:W-:Y:S05]  /*86a0*/  @!P0 NANOSLEEP.SYNCS 0x989680 ;  /* 0x009896800000895d */ /* 0x004fea0003900000 */
[----:B------:R-:W2:Y:S02]  /*86b0*/  @!P0 SYNCS.PHASECHK.TRANS64 P0, [R0+URZ], R2 ;  /* 0x00000002000085a7 */ /* 0x000ea400080010ff */
[----:B--2---:R-:W-:Y:S05]  /*86c0*/  @!P0 BRA `(.L_x_148) ;  /* 0xfffffffc00f08947 */ /* 0x004fea000383ffff */
[----:B------:R-:W-:Y:S05]  /*86d0*/  BRA `(.L_x_149) ;  /* 0xffffffbc00707947 */ /* 0x000fea000383ffff */
.L_x_78:
[----:B---3--:R3:W1:Y:S02]  /*86e0*/  SYNCS.PHASECHK.TRANS64.TRYWAIT P0, [R12+URZ+0x70], R0 ;  /* 0x000070000c0075a7 */ /* 0x00866400080011ff */
[----:B-1----:R-:W-:Y:S05]  /*86f0*/  @!P0 NANOSLEEP.SYNCS 0x989680 ;  /* 0x009896800000895d */ /* 0x002fea0003900000 */
[----:B------:R-:W1:Y:S02]  /*8700*/  @!P0 SYNCS.PHASECHK.TRANS64 P0, [R12+URZ+0x70], R0 ;  /* 0x000070000c0085a7 */ /* 0x000e6400080010ff */
[----:B-1----:R-:W-:Y:S05]  /*8710*/  @!P0 BRA `(.L_x_78) ;  /* 0xfffffffc00f08947 */ /* 0x002fea000383ffff */
[----:B------:R-:W-:Y:S05]  /*8720*/  BRA `(.L_x_150) ;  /* 0xffffffc000847947 */ /* 0x000fea000383ffff */
.L_x_81:
[----:B-1----:R-:W-:Y:S07]  /*8730*/  MOV R0, UR24 ;  /* 0x0000001800007c02 */ /* 0x002fee0008000f00 */
.L_x_151:
[----:B-1----:R1:W2:Y:S02]  /*8740*/  SYNCS.PHASECHK.TRANS64.TRYWAIT P2, [R0+URZ+0x68], R6 ;  /* 0x00006806000075a7 */ /* 0x0022a400080411ff */
[----:B--2---:R-:W-:Y:S05]  /*8750*/  @!P2 NANOSLEEP.SYNCS 0x989680 ;  /* 0x009896800000a95d */ /* 0x004fea0003900000 */
[----:B------:R-:W2:Y:S02]  /*8760*/  @!P2 SYNCS.PHASECHK.TRANS64 P2, [R0+URZ+0x68], R6 ;  /* 0x000068060000a5a7 */ /* 0x000ea400080410ff */
[----:B--2---:R-:W-:Y:S05]  /*8770*/  @!P2 BRA `(.L_x_151) ;  /* 0xfffffffc00f0a947 */ /* 0x004fea000383ffff */
[----:B------:R-:W-:Y:S05]  /*8780*/  BRA `(.L_x_80) ;  /* 0xffffffc400e87947 */ /* 0x000fea000383ffff */
.L_x_84:
[----:B------:R-:W-:Y:S07]  /*8790*/  MOV R0, UR4 ;  /* 0x0000000400007c02 */ /* 0x000fee0008000f00 */
.L_x_152:
[----:B-1----:R1:W2:Y:S02]  /*87a0*/  SYNCS.PHASECHK.TRANS64.TRYWAIT P0, [R0+URZ+0x48], R9 ;  /* 0x00004809000075a7 */ /* 0x0022a400080011ff */
[----:B--2---:R-:W-:Y:S05]  /*87b0*/  @!P0 NANOSLEEP.SYNCS 0x989680 ;  /* 0x009896800000895d */ /* 0x004fea0003900000 */
[----:B------:R-:W2:Y:S02]  /*87c0*/  @!P0 SYNCS.PHASECHK.TRANS64 P0, [R0+URZ+0x48], R9 ;  /* 0x00004809000085a7 */ /* 0x000ea400080010ff */
[----:B--2---:R-:W-:Y:S05]  /*87d0*/  @!P0 BRA `(.L_x_152) ;  /* 0xfffffffc00f08947 */ /* 0x004fea000383ffff */
[----:B------:R-:W-:Y:S05]  /*87e0*/  BRA `(.L_x_153) ;  /* 0xffffffc800487947 */ /* 0x000fea000383ffff */
.L_x_85:
[----:B------:R-:W-:Y:S07]  /*87f0*/  MOV R6, UR5 ;  /* 0x0000000500067c02 */ /* 0x000fee0008000f00 */
.L_x_154:
[----:B-1----:R1:W2:Y:S02]  /*8800*/  SYNCS.PHASECHK.TRANS64.TRYWAIT P0, [R6+URZ+0x48], R0 ;  /* 0x00004800060075a7 */ /* 0x0022a400080011ff */
[----:B--2---:R-:W-:Y:S05]  /*8810*/  @!P0 NANOSLEEP.SYNCS 0x989680 ;  /* 0x009896800000895d */ /* 0x004fea0003900000 */
[----:B------:R-:W2:Y:S02]  /*8820*/  @!P0 SYNCS.PHASECHK.TRANS64 P0, [R6+URZ+0x48], R0 ;  /* 0x00004800060085a7 */ /* 0x000ea400080010ff */
[----:B--2---:R-:W-:Y:S05]  /*8830*/  @!P0 BRA `(.L_x_154) ;  /* 0xfffffffc00f08947 */ /* 0x004fea000383ffff */
[----:B------:R-:W-:Y:S05]  /*8840*/  BRA `(.L_x_155) ;  /* 0xffffffc800a47947 */ /* 0x000fea000383ffff */
.L_x_87:
[----:B------:R-:W-:-:S07]  /*8850*/  MOV R0, UR4 ;  /* 0x0000000400007c02 */ /* 0x000fce0008000f00 */
.L_x_156:
[----:B-1----:R1:W2:Y:S02]  /*8860*/  SYNCS.PHASECHK.TRANS64.TRYWAIT P0, [R0+URZ], R2 ;  /* 0x00000002000075a7 */ /* 0x0022a400080011ff */
[----:B--2---:R-:W-:Y:S05]  /*8870*/  @!P0 NANOSLEEP.SYNCS 0x989680 ;  /* 0x009896800000895d */ /* 0x004fea0003900000 */
[----:B------:R-:W2:Y:S02]  /*8880*/  @!P0 SYNCS.PHASECHK.TRANS64 P0, [R0+URZ], R2 ;  /* 0x00000002000085a7 */ /* 0x000ea400080010ff */
[----:B--2---:R-:W-:Y:S05]  /*8890*/  @!P0 BRA `(.L_x_156) ;  /* 0xfffffffc00f08947 */ /* 0x004fea000383ffff */
[----:B------:R-:W-:Y:S05]  /*88a0*/  BRA `(.L_x_157) ;  /* 0xffffffcc00347947 */ /* 0x000fea000383ffff */
.L_x_88:
[----:B------:R-:W-:-:S07]  /*88b0*/  MOV R0, UR5 ;  /* 0x0000000500007c02 */ /* 0x000fce0008000f00 */
.L_x_158:
[----:B-1----:R1:W2:Y:S02]  /*88c0*/  SYNCS.PHASECHK.TRANS64.TRYWAIT P0, [R0+URZ], R2 ;  /* 0x00000002000075a7 */ /* 0x0022a400080011ff */
[----:B--2---:R-:W-:Y:S05]  /*88d0*/  @!P0 NANOSLEEP.SYNCS 0x989680 ;  /* 0x009896800000895d */ /* 0x004fea0003900000 */
[----:B------:R-:W2:Y:S02]  /*88e0*/  @!P0 SYNCS.PHASECHK.TRANS64 P0, [R0+URZ], R2 ;  /* 0x00000002000085a7 */ /* 0x000ea400080010ff */
[----:B--2---:R-:W-:Y:S05]  /*88f0*/  @!P0 BRA `(.L_x_158) ;  /* 0xfffffffc00f08947 */ /* 0x004fea000383ffff */
[----:B------:R-:W-:Y:S05]  /*8900*/  BRA `(.L_x_159) ;  /* 0xffffffcc00407947 */ /* 0x000fea000383ffff */
.L_x_90:
[----:B-1----:R1:W2:Y:S02]  /*8910*/  SYNCS.PHASECHK.TRANS64.TRYWAIT P0, [R0+URZ+0x70], R2 ;  /* 0x00007002000075a7 */ /* 0x0022a400080011ff */
[----:B--2---:R-:W-:Y:S05]  /*8920*/  @!P0 NANOSLEEP.SYNCS 0x989680 ;  /* 0x009896800000895d */ /* 0x004fea0003900000 */
[----:B------:R-:W2:Y:S02]  /*8930*/  @!P0 SYNCS.PHASECHK.TRANS64 P0, [R0+URZ+0x70], R2 ;  /* 0x00007002000085a7 */ /* 0x000ea400080010ff */
[----:B--2---:R-:W-:Y:S05]  /*8940*/  @!P0 BRA `(.L_x_90) ;  /* 0xfffffffc00f08947 */ /* 0x004fea000383ffff */
[----:B------:R-:W-:Y:S05]  /*8950*/  BRA `(.L_x_160) ;  /* 0xffffffd000307947 */ /* 0x000fea000383ffff */
.L_x_100:
[----:B-1----:R1:W3:Y:S02]  /*8960*/  SYNCS.PHASECHK.TRANS64.TRYWAIT P1, [R2+URZ+0x30], R0 ;  /* 0x00003000020075a7 */ /* 0x0022e400080211ff */
[----:B---3--:R-:W-:Y:S05]  /*8970*/  @!P1 NANOSLEEP.SYNCS 0x989680 ;  /* 0x009896800000995d */ /* 0x008fea0003900000 */
[----:B------:R-:W3:Y:S02]  /*8980*/  @!P1 SYNCS.PHASECHK.TRANS64 P1, [R2+URZ+0x30], R0 ;  /* 0x00003000020095a7 */ /* 0x000ee400080210ff */
[----:B---3--:R-:W-:Y:S05]  /*8990*/  @!P1 BRA `(.L_x_100) ;  /* 0xfffffffc00f09947 */ /* 0x008fea000383ffff */
[----:B------:R-:W-:Y:S05]  /*89a0*/  BRA `(.L_x_99) ;  /* 0xffffffdc00b07947 */ /* 0x000fea000383ffff */
.L_x_102:
[----:B--2---:R2:W3:Y:S02]  /*89b0*/  SYNCS.PHASECHK.TRANS64.TRYWAIT P0, [R71+URZ+0x90], R3 ;  /* 0x00009003470075a7 */ /* 0x0044e400080011ff */
[----:B---3--:R-:W-:Y:S05]  /*89c0*/  @!P0 NANOSLEEP.SYNCS 0x989680 ;  /* 0x009896800000895d */ /* 0x008fea0003900000 */
[----:B------:R-:W3:Y:S02]  /*89d0*/  @!P0 SYNCS.PHASECHK.TRANS64 P0, [R71+URZ+0x90], R3 ;  /* 0x00009003470085a7 */ /* 0x000ee400080010ff */
[----:B---3--:R-:W-:Y:S05]  /*89e0*/  @!P0 BRA `(.L_x_102) ;  /* 0xfffffffc00f08947 */ /* 0x008fea000383ffff */
[----:B------:R-:W-:Y:S05]  /*89f0*/  BRA `(.L_x_101) ;  /* 0xffffffe000287947 */ /* 0x000fea000383ffff */
.L_x_113:
[----:B-1----:R1:W2:Y:S02]  /*8a00*/  SYNCS.PHASECHK.TRANS64.TRYWAIT P0, [R2+URZ+0x30], R74 ;  /* 0x0000304a020075a7 */ /* 0x0022a400080011ff */
[----:B--2---:R-:W-:Y:S05]  /*8a10*/  @!P0 NANOSLEEP.SYNCS 0x989680 ;  /* 0x009896800000895d */ /* 0x004fea0003900000 */
[----:B------:R-:W2:Y:S02]  /*8a20*/  @!P0 SYNCS.PHASECHK.TRANS64 P0, [R2+URZ+0x30], R74 ;  /* 0x0000304a020085a7 */ /* 0x000ea400080010ff */
[----:B--2---:R-:W-:Y:S05]  /*8a30*/  @!P0 BRA `(.L_x_113) ;  /* 0xfffffffc00f08947 */ /* 0x004fea000383ffff */
[----:B------:R-:W-:Y:S05]  /*8a40*/  BRA `(.L_x_112) ;  /* 0xffffffe800747947 */ /* 0x000fea000383ffff */
        .weak           $__internal_0_$__cuda_sm10x_tcgen05_guardrail_trap_col_being_dealloced_not_returned_by_alloc
        .type           $__internal_0_$__cuda_sm10x_tcgen05_guardrail_trap_col_being_dealloced_not_returned_by_alloc,@function
        .size           $__internal_0_$__cuda_sm10x_tcgen05_guardrail_trap_col_being_dealloced_not_returned_by_alloc,($__internal_1_$__cuda_sm10x_tcgen05_guardrail_trap_phase_invalid_during_alloc - $__internal_0_$__cuda_sm10x_tcgen05_guardrail_trap_col_being_dealloced_not_returned_by_alloc)
$__internal_0_$__cuda_sm10x_tcgen05_guardrail_trap_col_being_dealloced_not_returned_by_alloc:
[----:B------:R-:W-:Y:S05]  /*8a50*/  BPT.TRAP 0x1 ;  /* 0x000000040000795c */ /* 0x000fea0000300000 */
[----:B------:R-:W-:-:S04]  /*8a60*/  HFMA2 R3, -RZ, RZ, 0, 0 ;  /* 0x00000000ff037431 */ /* 0x000fc800000001ff */
[----:B------:R-:W-:Y:S05]  /*8a70*/  RET.REL.NODEC R2 `(_ZN7cutlass13device_kernelINS_4gemm6kernel13GemmUniversalIN4cute5tupleIJiiiiEEENS1_10collective13CollectiveMmaINS1_35MainloopSm100TmaUmmaWarpSpecializedILi3ELi2ELi4ENS5_IJNS4_1CILi1EEENSA_ILi2EEESB_EEEEENS5_IJNSA_ILi64EEESF_NSA_ILi128EEEEEENS_10tfloat32_tENS5_IJlSB_lEEESI_SJ_NS4_8TiledMMAINS4_8MMA_AtomIJNS4_17SM100_MMA_TF32_SSISI_SI_fLi64ELi64ELNS4_4UMMA5MajorE0ELSO_0ELNSN_7ScaleInE0ELSP_0EEEEEENS4_6LayoutINS5_IJSB_SB_SB_EEENS5_IJNSA_ILi0EEESU_SU_EEEEENS5_IJNS4_10UnderscoreESX_SX_EEEEENS4_23SM90_TMA_LOAD_MULTICASTENS4_14ComposedLayoutINS4_7SwizzleILi3ELi4ELi3EEENS4_18smem_ptr_flag_bitsILi32EEENSS_INS5_IJNSA_ILi8EEENSA_ILi32EEEEEENS5_IJS17_SB_EEEEEEEvNS4_8identityENS4_13SM90_TMA_LOADES1B_vS1C_EENS_8epilogue10collective18CollectiveEpilogueINS1F_23Sm100TmaWarpSpecializedILi3ELi2ELi16ELb1ELb0EEEJSH_NS5_IJNSS_ISF_SB_EENSS_IS17_SB_EEEEESI_SJ_SI_SJ_NS1F_6fusion15FusionCallbacksIS1J_NS1N_17LinearCombinationISI_fSI_fLNS_15FloatRoundStyleE2EEESH_S1M_JEEENS4_5SM1004TMEM4LOAD26SM100_TMEM_LOAD_16dp128b8xES1D_S1B_NS4_17SM75_U32x4_LDSM_NENS4_14SM90_TMA_STOREES1B_NS4_17SM90_U32x4_STSM_NENS4_39AutoVectorizingCopyWithAssumedAlignmentILi128EEEEEEvvEEEEvNT_6ParamsE) ;  /* 0xffffff7402607950 */ /* 0x000fea0003c3ffff */
        .weak           $__internal_1_$__cuda_sm10x_tcgen05_guardrail_trap_phase_invalid_during_alloc
        .type           $__internal_1_$__cuda_sm10x_tcgen05_guardrail_trap_phase_invalid_during_alloc,@function
        .size           $__internal_1_$__cuda_sm10x_tcgen05_guardrail_trap_phase_invalid_during_alloc,($__internal_2_$__cuda_sm10x_tcgen05_guardrail_trap_unallocated_columns_being_dealloced - $__internal_1_$__cuda_sm10x_tcgen05_guardrail_trap_phase_invalid_during_alloc)
$__internal_1_$__cuda_sm10x_tcgen05_guardrail_trap_phase_invalid_during_alloc:
[----:B------:R-:W-:Y:S05]  /*8a80*/  BPT.TRAP 0x1 ;  /* 0x000000040000795c */ /* 0x000fea0000300000 */
[----:B------:R-:W-:-:S04]  /*8a90*/  MOV R5, 0x0 ;  /* 0x0000000000057802 */ /* 0x000fc80000000f00 */
[----:B------:R-:W-:Y:S05]  /*8aa0*/  RET.REL.NODEC R4 `(_ZN7cutlass13device_kernelINS_4gemm6kernel13GemmUniversalIN4cute5tupleIJiiiiEEENS1_10collective13CollectiveMmaINS1_35MainloopSm100TmaUmmaWarpSpecializedILi3ELi2ELi4ENS5_IJNS4_1CILi1EEENSA_ILi2EEESB_EEEEENS5_IJNSA_ILi64EEESF_NSA_ILi128EEEEEENS_10tfloat32_tENS5_IJlSB_lEEESI_SJ_NS4_8TiledMMAINS4_8MMA_AtomIJNS4_17SM100_MMA_TF32_SSISI_SI_fLi64ELi64ELNS4_4UMMA5MajorE0ELSO_0ELNSN_7ScaleInE0ELSP_0EEEEEENS4_6LayoutINS5_IJSB_SB_SB_EEENS5_IJNSA_ILi0EEESU_SU_EEEEENS5_IJNS4_10UnderscoreESX_SX_EEEEENS4_23SM90_TMA_LOAD_MULTICASTENS4_14ComposedLayoutINS4_7SwizzleILi3ELi4ELi3EEENS4_18smem_ptr_flag_bitsILi32EEENSS_INS5_IJNSA_ILi8EEENSA_ILi32EEEEEENS5_IJS17_SB_EEEEEEEvNS4_8identityENS4_13SM90_TMA_LOADES1B_vS1C_EENS_8epilogue10collective18CollectiveEpilogueINS1F_23Sm100TmaWarpSpecializedILi3ELi2ELi16ELb1ELb0EEEJSH_NS5_IJNSS_ISF_SB_EENSS_IS17_SB_EEEEESI_SJ_SI_SJ_NS1F_6fusion15FusionCallbacksIS1J_NS1N_17LinearCombinationISI_fSI_fLNS_15FloatRoundStyleE2EEESH_S1M_JEEENS4_5SM1004TMEM4LOAD26SM100_TMEM_LOAD_16dp128b8xES1D_S1B_NS4_17SM75_U32x4_LDSM_NENS4_14SM90_TMA_STOREES1B_NS4_17SM90_U32x4_STSM_NENS4_39AutoVectorizingCopyWithAssumedAlignmentILi128EEEEEEvvEEEEvNT_6ParamsE) ;  /* 0xffffff7404547950 */ /* 0x000fea0003c3ffff */
        .weak           $__internal_2_$__cuda_sm10x_tcgen05_guardrail_trap_unallocated_columns_being_dealloced
        .type           $__internal_2_$__cuda_sm10x_tcgen05_guardrail_trap_unallocated_columns_being_dealloced,@function
        .size           $__internal_2_$__cuda_sm10x_tcgen05_guardrail_trap_unallocated_columns_being_dealloced,(.L_x_162 - $__internal_2_$__cuda_sm10x_tcgen05_guardrail_trap_unallocated_columns_being_dealloced)
$__internal_2_$__cuda_sm10x_tcgen05_guardrail_trap_unallocated_columns_being_dealloced:
[----:B------:R-:W-:Y:S05]  /*8ab0*/  BPT.TRAP 0x1 ;  /* 0x000000040000795c */ /* 0x000fea0000300000 */
[----:B------:R-:W-:-:S04]  /*8ac0*/  HFMA2 R3, -RZ, RZ, 0, 0 ;  /* 0x00000000ff037431 */ /* 0x000fc800000001ff */
[----:B------:R-:W-:Y:S05]  /*8ad0*/  RET.REL.NODEC R2 `(_ZN7cutlass13device_kernelINS_4gemm6kernel13GemmUniversalIN4cute5tupleIJiiiiEEENS1_10collective13CollectiveMmaINS1_35MainloopSm100TmaUmmaWarpSpecializedILi3ELi2ELi4ENS5_IJNS4_1CILi1EEENSA_ILi2EEESB_EEEEENS5_IJNSA_ILi64EEESF_NSA_ILi128EEEEEENS_10tfloat32_tENS5_IJlSB_lEEESI_SJ_NS4_8TiledMMAINS4_8MMA_AtomIJNS4_17SM100_MMA_TF32_SSISI_SI_fLi64ELi64ELNS4_4UMMA5MajorE0ELSO_0ELNSN_7ScaleInE0ELSP_0EEEEEENS4_6LayoutINS5_IJSB_SB_SB_EEENS5_IJNSA_ILi0EEESU_SU_EEEEENS5_IJNS4_10UnderscoreESX_SX_EEEEENS4_23SM90_TMA_LOAD_MULTICASTENS4_14ComposedLayoutINS4_7SwizzleILi3ELi4ELi3EEENS4_18smem_ptr_flag_bitsILi32EEENSS_INS5_IJNSA_ILi8EEENSA_ILi32EEEEEENS5_IJS17_SB_EEEEEEEvNS4_8identityENS4_13SM90_TMA_LOADES1B_vS1C_EENS_8epilogue10collective18CollectiveEpilogueINS1F_23Sm100TmaWarpSpecializedILi3ELi2ELi16ELb1ELb0EEEJSH_NS5_IJNSS_ISF_SB_EENSS_IS17_SB_EEEEESI_SJ_SI_SJ_NS1F_6fusion15FusionCallbacksIS1J_NS1N_17LinearCombinationISI_fSI_fLNS_15FloatRoundStyleE2EEESH_S1M_JEEENS4_5SM1004TMEM4LOAD26SM100_TMEM_LOAD_16dp128b8xES1D_S1B_NS4_17SM75_U32x4_LDSM_NENS4_14SM90_TMA_STOREES1B_NS4_17SM90_U32x4_STSM_NENS4_39AutoVectorizingCopyWithAssumedAlignmentILi128EEEEEEvvEEEEvNT_6ParamsE) ;  /* 0xffffff7402487950 */ /* 0x000fea0003c3ffff */
.L_x_161:
[----:B------:R-:W-:-:S00]  /*8ae0*/  BRA `(.L_x_161) ;  /* 0xfffffffc00fc7947 */ /* 0x000fc0000383ffff */
[----:B------:R-:W-:-:S00]  /*8af0*/  NOP ;  /* 0x0000000000007918 */ /* 0x000fc00000000000 */
        /* <DEDUP_REMOVED lines=8> */
.L_x_162:


//--------------------- .nv.global.init           --------------------------
	.section	.nv.global.init,"aw",@progbits
.nv.global.init:
	.type		$str$27,@object
	.size		$str$27,($str$28 - $str$27)
$str$27:
        /*0000*/ 	.byte	0x28, 0x61, 0x64, 0x64, 0x72, 0x65, 0x73, 0x73, 0x20, 0x26, 0x20, 0x6d, 0x61, 0x73, 0x6b, 0x29
        /*0010*/ 	.byte	0x20, 0x3d, 0x3d, 0x20, 0x30, 0x00
	.type		$str$28,@object
	.size		$str$28,($str$26 - $str$28)
$str$28:
        /*0016*/ 	.byte	0x2f, 0x74, 0x6d, 0x70, 0x2f, 0x63, 0x75, 0x74, 0x6c, 0x61, 0x73, 0x73, 0x5f, 0x73, 0x77, 0x65
        /*0026*/ 	.byte	0x65, 0x70, 0x5f, 0x73, 0x72, 0x63, 0x2f, 0x69, 0x6e, 0x63, 0x6c, 0x75, 0x64, 0x65, 0x2f, 0x63
        /*0036*/ 	.byte	0x75, 0x74, 0x65, 0x2f, 0x70, 0x6f, 0x69, 0x6e, 0x74, 0x65, 0x72, 0x5f, 0x66, 0x6c, 0x61, 0x67
        /*0046*/ 	.byte	0x67, 0x65, 0x64, 0x2e, 0x68, 0x70, 0x70, 0x00
	.type		$str$26,@object
	.size		$str$26,($str$25 - $str$26)
$str$26:
        /*004e*/ 	.byte	0x2f, 0x74, 0x6d, 0x70, 0x2f, 0x63, 0x75, 0x74, 0x6c, 0x61, 0x73, 0x73, 0x5f, 0x73, 0x77, 0x65
        /*005e*/ 	.byte	0x65, 0x70, 0x5f, 0x73, 0x72, 0x63, 0x2f, 0x69, 0x6e, 0x63, 0x6c, 0x75, 0x64, 0x65, 0x2f, 0x63
        /*006e*/ 	.byte	0x75, 0x74, 0x65, 0x2f, 0x61, 0x74, 0x6f, 0x6d, 0x2f, 0x63, 0x6f, 0x70, 0x79, 0x5f, 0x74, 0x72
        /*007e*/ 	.byte	0x61, 0x69, 0x74, 0x73, 0x5f, 0x73, 0x6d, 0x31, 0x30, 0x30, 0x2e, 0x68, 0x70, 0x70, 0x00
	.type		$str$25,@object
	.size		$str$25,(__unnamed_1 - $str$25)
$str$25:
        /*008d*/ 	.byte	0x28, 0x28, 0x75, 0x69, 0x6e, 0x74, 0x33, 0x32, 0x5f, 0x74, 0x28, 0x74, 0x68, 0x72, 0x65, 0x61
        /*009d*/ 	.byte	0x64, 0x49, 0x64, 0x78, 0x2e, 0x78, 0x29, 0x20, 0x2f, 0x20, 0x33, 0x32, 0x29, 0x20, 0x25, 0x20
        /*00ad*/ 	.byte	0x34, 0x29, 0x20, 0x3d, 0x3d, 0x20, 0x28, 0x28, 0x28, 0x74, 0x6d, 0x65, 0x6d, 0x5f, 0x61, 0x64
        /*00bd*/ 	.byte	0x64, 0x72, 0x20, 0x3e, 0x3e, 0x20, 0x31, 0x36, 0x29, 0x20, 0x2f, 0x20, 0x33, 0x32, 0x29, 0x20
        /*00cd*/ 	.byte	0x25, 0x20, 0x34, 0x29, 0x00
	.type		__unnamed_1,@object
	.size		__unnamed_1,(__unnamed_2 - __unnamed_1)
__unnamed_1:
        /*00d2*/ 	.byte	0x61, 0x75, 0x74, 0x6f, 0x20, 0x63, 0x75, 0x74, 0x65, 0x3a, 0x3a, 0x61, 0x73, 0x5f, 0x70, 0x6f
        /* <DEDUP_REMOVED lines=24> */
        /*0262*/ 	.byte	0x30, 0x34, 0x38, 0x3e, 0x3e, 0x3e, 0x3e, 0x5d, 0x00
	.type		__unnamed_2,@object
	.size		__unnamed_2,(.L_2 - __unnamed_2)
__unnamed_2:
        /* <DEDUP_REMOVED lines=45> */
        /*053b*/ 	.byte	0x3e, 0x3e, 0x3e, 0x5d, 0x00
.L_2:


//--------------------- .nv.shared._ZN7cutlass13device_kernelINS_4gemm6kernel13GemmUniversalIN4cute5tupleIJiiiiEEENS1_10collective13CollectiveMmaINS1_35MainloopSm100TmaUmmaWarpSpecializedILi3ELi2ELi4ENS5_IJNS4_1CILi1EEENSA_ILi2EEESB_EEEEENS5_IJNSA_ILi64EEESF_NSA_ILi128EEEEEENS_10tfloat32_tENS5_IJlSB_lEEESI_SJ_NS4_8TiledMMAINS4_8MMA_AtomIJNS4_17SM100_MMA_TF32_SSISI_SI_fLi64ELi64ELNS4_4UMMA5MajorE0ELSO_0ELNSN_7ScaleInE0ELSP_0EEEEEENS4_6LayoutINS5_IJSB_SB_SB_EEENS5_IJNSA_ILi0EEESU_SU_EEEEENS5_IJNS4_10UnderscoreESX_SX_EEEEENS4_23SM90_TMA_LOAD_MULTICASTENS4_14ComposedLayoutINS4_7SwizzleILi3ELi4ELi3EEENS4_18smem_ptr_flag_bitsILi32EEENSS_INS5_IJNSA_ILi8EEENSA_ILi32EEEEEENS5_IJS17_SB_EEEEEEEvNS4_8identityENS4_13SM90_TMA_LOADES1B_vS1C_EENS_8epilogue10collective18CollectiveEpilogueINS1F_23Sm100TmaWarpSpecializedILi3ELi2ELi16ELb1ELb0EEEJSH_NS5_IJNSS_ISF_SB_EENSS_IS17_SB_EEEEESI_SJ_SI_SJ_NS1F_6fusion15FusionCallbacksIS1J_NS1N_17LinearCombinationISI_fSI_fLNS_15FloatRoundStyleE2EEESH_S1M_JEEENS4_5SM1004TMEM4LOAD26SM100_TMEM_LOAD_16dp128b8xES1D_S1B_NS4_17SM75_U32x4_LDSM_NENS4_14SM90_TMA_STOREES1B_NS4_17SM90_U32x4_STSM_NENS4_39AutoVectorizingCopyWithAssumedAlignmentILi128EEEEEEvvEEEEvNT_6ParamsE --------------------------
	.section	.nv.shared._ZN7cutlass13device_kernelINS_4gemm6kernel13GemmUniversalIN4cute5tupleIJiiiiEEENS1_10collective13CollectiveMmaINS1_35MainloopSm100TmaUmmaWarpSpecializedILi3ELi2ELi4ENS5_IJNS4_1CILi1EEENSA_ILi2EEESB_EEEEENS5_IJNSA_ILi64EEESF_NSA_ILi128EEEEEENS_10tfloat32_tENS5_IJlSB_lEEESI_SJ_NS4_8TiledMMAINS4_8MMA_AtomIJNS4_17SM100_MMA_TF32_SSISI_SI_fLi64ELi64ELNS4_4UMMA5MajorE0ELSO_0ELNSN_7ScaleInE0ELSP_0EEEEEENS4_6LayoutINS5_IJSB_SB_SB_EEENS5_IJNSA_ILi0EEESU_SU_EEEEENS5_IJNS4_10UnderscoreESX_SX_EEEEENS4_23SM90_TMA_LOAD_MULTICASTENS4_14ComposedLayoutINS4_7SwizzleILi3ELi4ELi3EEENS4_18smem_ptr_flag_bitsILi32EEENSS_INS5_IJNSA_ILi8EEENSA_ILi32EEEEEENS5_IJS17_SB_EEEEEEEvNS4_8identityENS4_13SM90_TMA_LOADES1B_vS1C_EENS_8epilogue10collective18CollectiveEpilogueINS1F_23Sm100TmaWarpSpecializedILi3ELi2ELi16ELb1ELb0EEEJSH_NS5_IJNSS_ISF_SB_EENSS_IS17_SB_EEEEESI_SJ_SI_SJ_NS1F_6fusion15FusionCallbacksIS1J_NS1N_17LinearCombinationISI_fSI_fLNS_15FloatRoundStyleE2EEESH_S1M_JEEENS4_5SM1004TMEM4LOAD26SM100_TMEM_LOAD_16dp128b8xES1D_S1B_NS4_17SM75_U32x4_LDSM_NENS4_14SM90_TMA_STOREES1B_NS4_17SM90_U32x4_STSM_NENS4_39AutoVectorizingCopyWithAssumedAlignmentILi128EEEEEEvvEEEEvNT_6ParamsE,"aw",@nobits
	.sectionflags	@""
	.align	16
	.zero		1024


//--------------------- .nv.shared.reserved.0     --------------------------
	.section	.nv.shared.reserved.0,"aw",@nobits
	.weak		__nv_reservedSMEM_offset_0_alias
	.size		__nv_reservedSMEM_offset_0_alias, 0, 64
	.other		__nv_reservedSMEM_offset_0_alias,@"STO_CUDA_RESERVED_SHARED STV_DEFAULT"
__nv_reservedSMEM_offset_0_alias:
	.zero		0
.nv.shared.reserved.0:
	.zero		64
	.weak		__nv_reservedSMEM_tcgen05_partition
	.type		__nv_reservedSMEM_tcgen05_partition,@object
	.size		__nv_reservedSMEM_tcgen05_partition,(.L_0 - __nv_reservedSMEM_tcgen05_partition)
__nv_reservedSMEM_tcgen05_partition:
	.zero		32
.L_0:


//--------------------- .nv.global                --------------------------
	.section	.nv.global,"aw",@nobits
.nv.global:
	.type		_ZN40_INTERNAL_27dc58fc_4_k_cu_bd8ae3c3_346224cute1_E,@object
	.size		_ZN40_INTERNAL_27dc58fc_4_k_cu_bd8ae3c3_346224cute1_E,(_ZN40_INTERNAL_27dc58fc_4_k_cu_bd8ae3c3_346224cuda3std3__45__cpo6cbeginE - _ZN40_INTERNAL_27dc58fc_4_k_cu_bd8ae3c3_346224cute1_E)
_ZN40_INTERNAL_27dc58fc_4_k_cu_bd8ae3c3_346224cute1_E:
	.zero		1
	.type		_ZN40_INTERNAL_27dc58fc_4_k_cu_bd8ae3c3_346224cuda3std3__45__cpo6cbeginE,@object
	.size		_ZN40_INTERNAL_27dc58fc_4_k_cu_bd8ae3c3_346224cuda3std3__45__cpo6cbeginE,(_ZN40_INTERNAL_27dc58fc_4_k_cu_bd8ae3c3_346224cuda3std3__48in_placeE - _ZN40_INTERNAL_27dc58fc_4_k_cu_bd8ae3c3_346224cuda3std3__45__cpo6cbeginE)
_ZN40_INTERNAL_27dc58fc_4_k_cu_bd8ae3c3_346224cuda3std3__45__cpo6cbeginE:
	.zero		1
	.type		_ZN40_INTERNAL_27dc58fc_4_k_cu_bd8ae3c3_346224cuda3std3__48in_placeE,@object
	.size		_ZN40_INTERNAL_27dc58fc_4_k_cu_bd8ae3c3_346224cuda3std3__48in_placeE,(_ZN40_INTERNAL_27dc58fc_4_k_cu_bd8ae3c3_346224cuda3std6ranges3__45__cpo9iter_moveE - _ZN40_INTERNAL_27dc58fc_4_k_cu_bd8ae3c3_346224cuda3std3__48in_placeE)
_ZN40_INTERNAL_27dc58fc_4_k_cu_bd8ae3c3_346224cuda3std3__48in_placeE:
	.zero		1
	.type		_ZN40_INTERNAL_27dc58fc_4_k_cu_bd8ae3c3_346224cuda3std6ranges3__45__cpo9iter_moveE,@object
	.size		_ZN40_INTERNAL_27dc58fc_4_k_cu_bd8ae3c3_346224cuda3std6ranges3__45__cpo9iter_moveE,(_ZN40_INTERNAL_27dc58fc_4_k_cu_bd8ae3c3_346224cuda3std3__45__cpo5beginE - _ZN40_INTERNAL_27dc58fc_4_k_cu_bd8ae3c3_346224cuda3std6ranges3__45__cpo9iter_moveE)
_ZN40_INTERNAL_27dc58fc_4_k_cu_bd8ae3c3_346224cuda3std6ranges3__45__cpo9iter_moveE:
	.zero		1
	.type		_ZN40_INTERNAL_27dc58fc_4_k_cu_bd8ae3c3_346224cuda3std3__45__cpo5beginE,@object
	.size		_ZN40_INTERNAL_27dc58fc_4_k_cu_bd8ae3c3_346224cuda3std3__45__cpo5beginE,(_ZN40_INTERNAL_27dc58fc_4_k_cu_bd8ae3c3_346224cuda3std3__442_GLOBAL__N__27dc58fc_4_k_cu_bd8ae3c3_346226ignoreE - _ZN40_INTERNAL_27dc58fc_4_k_cu_bd8ae3c3_346224cuda3std3__45__cpo5beginE)
_ZN40_INTERNAL_27dc58fc_4_k_cu_bd8ae3c3_346224cuda3std3__45__cpo5beginE:
	.zero		1
	.type		_ZN40_INTERNAL_27dc58fc_4_k_cu_bd8ae3c3_346224cuda3std3__442_GLOBAL__N__27dc58fc_4_k_cu_bd8ae3c3_346226ignoreE,@object
	.size		_ZN40_INTERNAL_27dc58fc_4_k_cu_bd8ae3c3_346224cuda3std3__442_GLOBAL__N__27dc58fc_4_k_cu_bd8ae3c3_346226ignoreE,(_ZN40_INTERNAL_27dc58fc_4_k_cu_bd8ae3c3_346224cute7productE - _ZN40_INTERNAL_27dc58fc_4_k_cu_bd8ae3c3_346224cuda3std3__442_GLOBAL__N__27dc58fc_4_k_cu_bd8ae3c3_346226ignoreE)
_ZN40_INTERNAL_27dc58fc_4_k_cu_bd8ae3c3_346224cuda3std3__442_GLOBAL__N__27dc58fc_4_k_cu_bd8ae3c3_346226ignoreE:
	.zero		1
	.type		_ZN40_INTERNAL_27dc58fc_4_k_cu_bd8ae3c3_346224cute7productE,@object
	.size		_ZN40_INTERNAL_27dc58fc_4_k_cu_bd8ae3c3_346224cute7productE,(_ZN40_INTERNAL_27dc58fc_4_k_cu_bd8ae3c3_346224cuda3std3__45__cpo3endE - _ZN40_INTERNAL_27dc58fc_4_k_cu_bd8ae3c3_346224cute7productE)
_ZN40_INTERNAL_27dc58fc_4_k_cu_bd8ae3c3_346224cute7productE:
	.zero		1
	.type		_ZN40_INTERNAL_27dc58fc_4_k_cu_bd8ae3c3_346224cuda3std3__45__cpo3endE,@object
	.size		_ZN40_INTERNAL_27dc58fc_4_k_cu_bd8ae3c3_346224cuda3std3__45__cpo3endE,(_ZN40_INTERNAL_27dc58fc_4_k_cu_bd8ae3c3_346224cuda3std3__419piecewise_constructE - _ZN40_INTERNAL_27dc58fc_4_k_cu_bd8ae3c3_346224cuda3std3__45__cpo3endE)
_ZN40_INTERNAL_27dc58fc_4_k_cu_bd8ae3c3_346224cuda3std3__45__cpo3endE:
	.zero		1
	.type		_ZN40_INTERNAL_27dc58fc_4_k_cu_bd8ae3c3_346224cuda3std3__419piecewise_constructE,@object
	.size		_ZN40_INTERNAL_27dc58fc_4_k_cu_bd8ae3c3_346224cuda3std3__419piecewise_constructE,(_ZN40_INTERNAL_27dc58fc_4_k_cu_bd8ae3c3_346224cuda3std3__45__cpo4cendE - _ZN40_INTERNAL_27dc58fc_4_k_cu_bd8ae3c3_346224cuda3std3__419piecewise_constructE)
_ZN40_INTERNAL_27dc58fc_4_k_cu_bd8ae3c3_346224cuda3std3__419piecewise_constructE:
	.zero		1
	.type		_ZN40_INTERNAL_27dc58fc_4_k_cu_bd8ae3c3_346224cuda3std3__45__cpo4cendE,@object
	.size		_ZN40_INTERNAL_27dc58fc_4_k_cu_bd8ae3c3_346224cuda3std3__45__cpo4cendE,(_ZN40_INTERNAL_27dc58fc_4_k_cu_bd8ae3c3_346224cuda3std6ranges3__45__cpo4swapE - _ZN40_INTERNAL_27dc58fc_4_k_cu_bd8ae3c3_346224cuda3std3__45__cpo4cendE)
_ZN40_INTERNAL_27dc58fc_4_k_cu_bd8ae3c3_346224cuda3std3__45__cpo4cendE:
	.zero		1
	.type		_ZN40_INTERNAL_27dc58fc_4_k_cu_bd8ae3c3_346224cuda3std6ranges3__45__cpo4swapE,@object
	.size		_ZN40_INTERNAL_27dc58fc_4_k_cu_bd8ae3c3_346224cuda3std6ranges3__45__cpo4swapE,(.L_10 - _ZN40_INTERNAL_27dc58fc_4_k_cu_bd8ae3c3_346224cuda3std6ranges3__45__cpo4swapE)
_ZN40_INTERNAL_27dc58fc_4_k_cu_bd8ae3c3_346224cuda3std6ranges3__45__cpo4swapE:
	.zero		1
.L_10:


//--------------------- .nv.constant0._ZN7cutlass13device_kernelINS_4gemm6kernel13GemmUniversalIN4cute5tupleIJiiiiEEENS1_10collective13CollectiveMmaINS1_35MainloopSm100TmaUmmaWarpSpecializedILi3ELi2ELi4ENS5_IJNS4_1CILi1EEENSA_ILi2EEESB_EEEEENS5_IJNSA_ILi64EEESF_NSA_ILi128EEEEEENS_10tfloat32_tENS5_IJlSB_lEEESI_SJ_NS4_8TiledMMAINS4_8MMA_AtomIJNS4_17SM100_MMA_TF32_SSISI_SI_fLi64ELi64ELNS4_4UMMA5MajorE0ELSO_0ELNSN_7ScaleInE0ELSP_0EEEEEENS4_6LayoutINS5_IJSB_SB_SB_EEENS5_IJNSA_ILi0EEESU_SU_EEEEENS5_IJNS4_10UnderscoreESX_SX_EEEEENS4_23SM90_TMA_LOAD_MULTICASTENS4_14ComposedLayoutINS4_7SwizzleILi3ELi4ELi3EEENS4_18smem_ptr_flag_bitsILi32EEENSS_INS5_IJNSA_ILi8EEENSA_ILi32EEEEEENS5_IJS17_SB_EEEEEEEvNS4_8identityENS4_13SM90_TMA_LOADES1B_vS1C_EENS_8epilogue10collective18CollectiveEpilogueINS1F_23Sm100TmaWarpSpecializedILi3ELi2ELi16ELb1ELb0EEEJSH_NS5_IJNSS_ISF_SB_EENSS_IS17_SB_EEEEESI_SJ_SI_SJ_NS1F_6fusion15FusionCallbacksIS1J_NS1N_17LinearCombinationISI_fSI_fLNS_15FloatRoundStyleE2EEESH_S1M_JEEENS4_5SM1004TMEM4LOAD26SM100_TMEM_LOAD_16dp128b8xES1D_S1B_NS4_17SM75_U32x4_LDSM_NENS4_14SM90_TMA_STOREES1B_NS4_17SM90_U32x4_STSM_NENS4_39AutoVectorizingCopyWithAssumedAlignmentILi128EEEEEEvvEEEEvNT_6ParamsE --------------------------
	.section	.nv.constant0._ZN7cutlass13device_kernelINS_4gemm6kernel13GemmUniversalIN4cute5tupleIJiiiiEEENS1_10collective13CollectiveMmaINS1_35MainloopSm100TmaUmmaWarpSpecializedILi3ELi2ELi4ENS5_IJNS4_1CILi1EEENSA_ILi2EEESB_EEEEENS5_IJNSA_ILi64EEESF_NSA_ILi128EEEEEENS_10tfloat32_tENS5_IJlSB_lEEESI_SJ_NS4_8TiledMMAINS4_8MMA_AtomIJNS4_17SM100_MMA_TF32_SSISI_SI_fLi64ELi64ELNS4_4UMMA5MajorE0ELSO_0ELNSN_7ScaleInE0ELSP_0EEEEEENS4_6LayoutINS5_IJSB_SB_SB_EEENS5_IJNSA_ILi0EEESU_SU_EEEEENS5_IJNS4_10UnderscoreESX_SX_EEEEENS4_23SM90_TMA_LOAD_MULTICASTENS4_14ComposedLayoutINS4_7SwizzleILi3ELi4ELi3EEENS4_18smem_ptr_flag_bitsILi32EEENSS_INS5_IJNSA_ILi8EEENSA_ILi32EEEEEENS5_IJS17_SB_EEEEEEEvNS4_8identityENS4_13SM90_TMA_LOADES1B_vS1C_EENS_8epilogue10collective18CollectiveEpilogueINS1F_23Sm100TmaWarpSpecializedILi3ELi2ELi16ELb1ELb0EEEJSH_NS5_IJNSS_ISF_SB_EENSS_IS17_SB_EEEEESI_SJ_SI_SJ_NS1F_6fusion15FusionCallbacksIS1J_NS1N_17LinearCombinationISI_fSI_fLNS_15FloatRoundStyleE2EEESH_S1M_JEEENS4_5SM1004TMEM4LOAD26SM100_TMEM_LOAD_16dp128b8xES1D_S1B_NS4_17SM75_U32x4_LDSM_NENS4_14SM90_TMA_STOREES1B_NS4_17SM90_U32x4_STSM_NENS4_39AutoVectorizingCopyWithAssumedAlignmentILi128EEEEEEvvEEEEvNT_6ParamsE,"a",@progbits
	.sectionflags	@""
	.align	4
.nv.constant0._ZN7cutlass13device_kernelINS_4gemm6kernel13GemmUniversalIN4cute5tupleIJiiiiEEENS1_10collective13CollectiveMmaINS1_35MainloopSm100TmaUmmaWarpSpecializedILi3ELi2ELi4ENS5_IJNS4_1CILi1EEENSA_ILi2EEESB_EEEEENS5_IJNSA_ILi64EEESF_NSA_ILi128EEEEEENS_10tfloat32_tENS5_IJlSB_lEEESI_SJ_NS4_8TiledMMAINS4_8MMA_AtomIJNS4_17SM100_MMA_TF32_SSISI_SI_fLi64ELi64ELNS4_4UMMA5MajorE0ELSO_0ELNSN_7ScaleInE0ELSP_0EEEEEENS4_6LayoutINS5_IJSB_SB_SB_EEENS5_IJNSA_ILi0EEESU_SU_EEEEENS5_IJNS4_10UnderscoreESX_SX_EEEEENS4_23SM90_TMA_LOAD_MULTICASTENS4_14ComposedLayoutINS4_7SwizzleILi3ELi4ELi3EEENS4_18smem_ptr_flag_bitsILi32EEENSS_INS5_IJNSA_ILi8EEENSA_ILi32EEEEEENS5_IJS17_SB_EEEEEEEvNS4_8identityENS4_13SM90_TMA_LOADES1B_vS1C_EENS_8epilogue10collective18CollectiveEpilogueINS1F_23Sm100TmaWarpSpecializedILi3ELi2ELi16ELb1ELb0EEEJSH_NS5_IJNSS_ISF_SB_EENSS_IS17_SB_EEEEESI_SJ_SI_SJ_NS1F_6fusion15FusionCallbacksIS1J_NS1N_17LinearCombinationISI_fSI_fLNS_15FloatRoundStyleE2EEESH_S1M_JEEENS4_5SM1004TMEM4LOAD26SM100_TMEM_LOAD_16dp128b8xES1D_S1B_NS4_17SM75_U32x4_LDSM_NENS4_14SM90_TMA_STOREES1B_NS4_17SM90_U32x4_STSM_NENS4_39AutoVectorizingCopyWithAssumedAlignmentILi128EEEEEEvvEEEEvNT_6ParamsE:
	.zero		2944


//--------------------- SYMBOLS --------------------------

	.type		.nv.reservedSmem.offset0,@object
	.size		.nv.reservedSmem.offset0,0x4
	.type		.nv.reservedSmem.cap,@object
	.size		.nv.reservedSmem.cap,0x4
	.type		__assertfail,@function
